// auto-generated by cutlass_sweep.gemm — config: {"arch": "sm_90", "cluster_m": 2, "cluster_n": 1, "dtype": "fp16", "dtype_b": "fp16", "layout": "nt", "stages": 0, "tile_k": 64, "tile_m": 384, "tile_n": 64}
#include "cutlass/cutlass.h"
#include "cutlass/gemm/collective/collective_builder.hpp"
#include "cutlass/gemm/device/gemm_universal_adapter.h"
#include "cutlass/gemm/kernel/gemm_universal.hpp"
#include "cutlass/epilogue/collective/collective_builder.hpp"

using ElemA = cutlass::half_t;
using ElemB = cutlass::half_t;
using ElemCD = cutlass::half_t;
using Acc  = float;
using TileShape    = cute::Shape<cute::_384, cute::_64, cute::_64>;
using ClusterShape = cute::Shape<cute::_2, cute::_1, cute::_1>;

using CollectiveEpilogue = typename cutlass::epilogue::collective::CollectiveBuilder<
    cutlass::arch::Sm90, cutlass::arch::OpClassTensorOp,
    TileShape, ClusterShape,
    cutlass::epilogue::collective::EpilogueTileAuto,
    Acc, Acc,
    ElemCD, cutlass::layout::RowMajor, 128 / cutlass::sizeof_bits<ElemCD>::value,
    ElemCD, cutlass::layout::RowMajor, 128 / cutlass::sizeof_bits<ElemCD>::value,
    cutlass::epilogue::collective::EpilogueScheduleAuto
  >::CollectiveOp;

using CollectiveMainloop = typename cutlass::gemm::collective::CollectiveBuilder<
    cutlass::arch::Sm90, cutlass::arch::OpClassTensorOp,
    ElemA, cutlass::layout::RowMajor, 128 / cutlass::sizeof_bits<ElemA>::value,
    ElemB, cutlass::layout::ColumnMajor, 128 / cutlass::sizeof_bits<ElemB>::value,
    Acc,
    TileShape, ClusterShape,
    cutlass::gemm::collective::StageCountAutoCarveout<static_cast<int>(sizeof(typename CollectiveEpilogue::SharedStorage))>,
    cutlass::gemm::collective::KernelScheduleAuto
  >::CollectiveOp;

using GemmKernel = cutlass::gemm::kernel::GemmUniversal<
    cute::Shape<int,int,int,int>,
    CollectiveMainloop,
    CollectiveEpilogue
>;
using Gemm = cutlass::gemm::device::GemmUniversalAdapter<GemmKernel>;

// Force the device kernel symbol into the cubin without needing a host main.
auto* _anchor = &cutlass::device_kernel<GemmKernel>;


// ===== COMPILED SASS (sm_90a) =====

	.target	sm_90a

	.elftype	@"ET_EXEC"


//--------------------- .note.nv.tkinfo           --------------------------
	.section	.note.nv.tkinfo,"",@"SHT_NOTE"
	.sectionflags	@"SHF_NOTE_NV_TKINFO"
	.tkinfo
        /*0018*/ 	.word	0x00000002
        /*0030*/ 	.string	""
        /*0030*/ 	.string	"ptxas"
        /*0030*/ 	.string	"Cuda compilation tools, release 13.0, V13.0.88"
        /*0030*/ 	.string	"Build cuda_13.0.r13.0/compiler.36424714_0"
        /*0030*/ 	.string	"-arch sm_90a -m 64 "



//--------------------- .note.nv.cuinfo           --------------------------
	.section	.note.nv.cuinfo,"",@"SHT_NOTE"
	.sectionflags	@"SHF_NOTE_NV_CUINFO"
        /*0018*/ 	.short	0x0002
        /*001a*/ 	.short	0x005a
        /*001c*/ 	.short	0x0082
	.zero		2


//--------------------- .nv.info                  --------------------------
	.section	.nv.info,"",@"SHT_CUDA_INFO"
	.align	4


	//----- nvinfo : EIATTR_REGCOUNT
	.align		4
        /*0000*/ 	.byte	0x04, 0x2f
        /*0002*/ 	.short	(.L_15 - .L_14)
	.align		4
.L_14:
        /*0004*/ 	.word	index@(_ZN7cutlass13device_kernelINS_4gemm6kernel13GemmUniversalIN4cute5tupleIJiiiiEEENS1_10collective13CollectiveMmaINS1_34MainloopSm90TmaGmmaWarpSpecializedILi4ENS5_IJNS4_1CILi2EEENSA_ILi1EEESC_EEENS1_35KernelTmaWarpSpecializedCooperativeEEENS5_IJNSA_ILi384EEENSA_ILi64EEESH_EEENS_6half_tENS5_IJlSC_lEEESJ_SK_NS4_8TiledMMAINS4_8MMA_AtomIJNS4_4SM904GMMA25MMA_64x64x16_F32F16F16_SSILNSO_5MajorE0ELSQ_0ELNSO_7ScaleInE1ELSR_1EEEEEENS4_6LayoutISD_NS5_IJSC_NSA_ILi0EEESV_EEEEENS5_IJNS4_10UnderscoreESY_SY_EEEEENS4_13SM90_TMA_LOADENS4_14ComposedLayoutINS4_7SwizzleILi3ELi4ELi3EEENS4_18smem_ptr_flag_bitsILi16EEENSU_INS5_IJNSA_ILi8EEESH_EEENS5_IJSH_SC_EEEEEEEvNS4_8identityENS4_23SM90_TMA_LOAD_MULTICASTES1B_vS1C_EENS_8epilogue10collective6detail29Sm90TmaWarpSpecializedAdapterINS1G_15DefaultEpilogueISJ_SK_SK_NS1F_6thread17LinearCombinationISJ_Li1EffLNS1K_9ScaleType4KindE0ELNS_15FloatRoundStyleE2ESJ_EENS1_15EpilogueDefaultEEEEEvvEEEEvNT_6ParamsE)
        /*0008*/ 	.word	0x000000a8


	//----- nvinfo : EIATTR_FRAME_SIZE
	.align		4
.L_15:
        /*000c*/ 	.byte	0x04, 0x11
        /*000e*/ 	.short	(.L_17 - .L_16)
	.align		4
.L_16:
        /*0010*/ 	.word	index@(_ZN7cutlass13device_kernelINS_4gemm6kernel13GemmUniversalIN4cute5tupleIJiiiiEEENS1_10collective13CollectiveMmaINS1_34MainloopSm90TmaGmmaWarpSpecializedILi4ENS5_IJNS4_1CILi2EEENSA_ILi1EEESC_EEENS1_35KernelTmaWarpSpecializedCooperativeEEENS5_IJNSA_ILi384EEENSA_ILi64EEESH_EEENS_6half_tENS5_IJlSC_lEEESJ_SK_NS4_8TiledMMAINS4_8MMA_AtomIJNS4_4SM904GMMA25MMA_64x64x16_F32F16F16_SSILNSO_5MajorE0ELSQ_0ELNSO_7ScaleInE1ELSR_1EEEEEENS4_6LayoutISD_NS5_IJSC_NSA_ILi0EEESV_EEEEENS5_IJNS4_10UnderscoreESY_SY_EEEEENS4_13SM90_TMA_LOADENS4_14ComposedLayoutINS4_7SwizzleILi3ELi4ELi3EEENS4_18smem_ptr_flag_bitsILi16EEENSU_INS5_IJNSA_ILi8EEESH_EEENS5_IJSH_SC_EEEEEEEvNS4_8identityENS4_23SM90_TMA_LOAD_MULTICASTES1B_vS1C_EENS_8epilogue10collective6detail29Sm90TmaWarpSpecializedAdapterINS1G_15DefaultEpilogueISJ_SK_SK_NS1F_6thread17LinearCombinationISJ_Li1EffLNS1K_9ScaleType4KindE0ELNS_15FloatRoundStyleE2ESJ_EENS1_15EpilogueDefaultEEEEEvvEEEEvNT_6ParamsE)
        /*0014*/ 	.word	0x00000000


	//----- nvinfo : EIATTR_MIN_STACK_SIZE
	.align		4
.L_17:
        /*0018*/ 	.byte	0x04, 0x12
        /*001a*/ 	.short	(.L_19 - .L_18)
	.align		4
.L_18:
        /*001c*/ 	.word	index@(_ZN7cutlass13device_kernelINS_4gemm6kernel13GemmUniversalIN4cute5tupleIJiiiiEEENS1_10collective13CollectiveMmaINS1_34MainloopSm90TmaGmmaWarpSpecializedILi4ENS5_IJNS4_1CILi2EEENSA_ILi1EEESC_EEENS1_35KernelTmaWarpSpecializedCooperativeEEENS5_IJNSA_ILi384EEENSA_ILi64EEESH_EEENS_6half_tENS5_IJlSC_lEEESJ_SK_NS4_8TiledMMAINS4_8MMA_AtomIJNS4_4SM904GMMA25MMA_64x64x16_F32F16F16_SSILNSO_5MajorE0ELSQ_0ELNSO_7ScaleInE1ELSR_1EEEEEENS4_6LayoutISD_NS5_IJSC_NSA_ILi0EEESV_EEEEENS5_IJNS4_10UnderscoreESY_SY_EEEEENS4_13SM90_TMA_LOADENS4_14ComposedLayoutINS4_7SwizzleILi3ELi4ELi3EEENS4_18smem_ptr_flag_bitsILi16EEENSU_INS5_IJNSA_ILi8EEESH_EEENS5_IJSH_SC_EEEEEEEvNS4_8identityENS4_23SM90_TMA_LOAD_MULTICASTES1B_vS1C_EENS_8epilogue10collective6detail29Sm90TmaWarpSpecializedAdapterINS1G_15DefaultEpilogueISJ_SK_SK_NS1F_6thread17LinearCombinationISJ_Li1EffLNS1K_9ScaleType4KindE0ELNS_15FloatRoundStyleE2ESJ_EENS1_15EpilogueDefaultEEEEEvvEEEEvNT_6ParamsE)
        /*0020*/ 	.word	0x00000000
.L_19:


//--------------------- .nv.compat                --------------------------
	.section	.nv.compat,"",@"SHT_CUDA_COMPAT_INFO"
	.align	4
        /*0000*/ 	.byte	0x02, 0x09, 0x01, 0x00, 0x02, 0x02, 0x04, 0x00, 0x02, 0x05, 0x05, 0x00, 0x03, 0x07, 0x01, 0x01
        /*0010*/ 	.byte	0x02, 0x03, 0x01, 0x00, 0x02, 0x06, 0x01, 0x00, 0x04, 0x0b, 0x08, 0x00, 0x00, 0x00, 0x00, 0x00
        /*0020*/ 	.byte	0x00, 0x00, 0x00, 0x00


//--------------------- .nv.info._ZN7cutlass13device_kernelINS_4gemm6kernel13GemmUniversalIN4cute5tupleIJiiiiEEENS1_10collective13CollectiveMmaINS1_34MainloopSm90TmaGmmaWarpSpecializedILi4ENS5_IJNS4_1CILi2EEENSA_ILi1EEESC_EEENS1_35KernelTmaWarpSpecializedCooperativeEEENS5_IJNSA_ILi384EEENSA_ILi64EEESH_EEENS_6half_tENS5_IJlSC_lEEESJ_SK_NS4_8TiledMMAINS4_8MMA_AtomIJNS4_4SM904GMMA25MMA_64x64x16_F32F16F16_SSILNSO_5MajorE0ELSQ_0ELNSO_7ScaleInE1ELSR_1EEEEEENS4_6LayoutISD_NS5_IJSC_NSA_ILi0EEESV_EEEEENS5_IJNS4_10UnderscoreESY_SY_EEEEENS4_13SM90_TMA_LOADENS4_14ComposedLayoutINS4_7SwizzleILi3ELi4ELi3EEENS4_18smem_ptr_flag_bitsILi16EEENSU_INS5_IJNSA_ILi8EEESH_EEENS5_IJSH_SC_EEEEEEEvNS4_8identityENS4_23SM90_TMA_LOAD_MULTICASTES1B_vS1C_EENS_8epilogue10collective6detail29Sm90TmaWarpSpecializedAdapterINS1G_15DefaultEpilogueISJ_SK_SK_NS1F_6thread17LinearCombinationISJ_Li1EffLNS1K_9ScaleType4KindE0ELNS_15FloatRoundStyleE2ESJ_EENS1_15EpilogueDefaultEEEEEvvEEEEvNT_6ParamsE --------------------------
	.section	.nv.info._ZN7cutlass13device_kernelINS_4gemm6kernel13GemmUniversalIN4cute5tupleIJiiiiEEENS1_10collective13CollectiveMmaINS1_34MainloopSm90TmaGmmaWarpSpecializedILi4ENS5_IJNS4_1CILi2EEENSA_ILi1EEESC_EEENS1_35KernelTmaWarpSpecializedCooperativeEEENS5_IJNSA_ILi384EEENSA_ILi64EEESH_EEENS_6half_tENS5_IJlSC_lEEESJ_SK_NS4_8TiledMMAINS4_8MMA_AtomIJNS4_4SM904GMMA25MMA_64x64x16_F32F16F16_SSILNSO_5MajorE0ELSQ_0ELNSO_7ScaleInE1ELSR_1EEEEEENS4_6LayoutISD_NS5_IJSC_NSA_ILi0EEESV_EEEEENS5_IJNS4_10UnderscoreESY_SY_EEEEENS4_13SM90_TMA_LOADENS4_14ComposedLayoutINS4_7SwizzleILi3ELi4ELi3EEENS4_18smem_ptr_flag_bitsILi16EEENSU_INS5_IJNSA_ILi8EEESH_EEENS5_IJSH_SC_EEEEEEEvNS4_8identityENS4_23SM90_TMA_LOAD_MULTICASTES1B_vS1C_EENS_8epilogue10collective6detail29Sm90TmaWarpSpecializedAdapterINS1G_15DefaultEpilogueISJ_SK_SK_NS1F_6thread17LinearCombinationISJ_Li1EffLNS1K_9ScaleType4KindE0ELNS_15FloatRoundStyleE2ESJ_EENS1_15EpilogueDefaultEEEEEvvEEEEvNT_6ParamsE,"",@"SHT_CUDA_INFO"
	.sectionflags	@""
	.align	4


	//----- nvinfo : EIATTR_CUDA_API_VERSION
	.align		4
        /*0000*/ 	.byte	0x04, 0x37
        /*0002*/ 	.short	(.L_21 - .L_20)
.L_20:
        /*0004*/ 	.word	0x00000082


	//----- nvinfo : EIATTR_KPARAM_INFO
	.align		4
.L_21:
        /*0008*/ 	.byte	0x04, 0x17
        /*000a*/ 	.short	(.L_23 - .L_22)
.L_22:
        /*000c*/ 	.word	0x00000000
        /*0010*/ 	.short	0x0000
        /*0012*/ 	.short	0x0070
        /*0014*/ 	.byte	0x00, 0xf0, 0x01, 0x10


	//----- nvinfo : EIATTR_SPARSE_MMA_MASK
	.align		4
.L_23:
        /*0018*/ 	.byte	0x03, 0x50
        /*001a*/ 	.short	0x0000


	//----- nvinfo : EIATTR_MAXREG_COUNT
	.align		4
        /*001c*/ 	.byte	0x03, 0x1b
        /*001e*/ 	.short	0x00a8


	//----- nvinfo : EIATTR_NUM_BARRIERS
	.align		4
        /*0020*/ 	.byte	0x02, 0x4c
        /*0022*/ 	.byte	0x01
	.zero		1


	//----- nvinfo : EIATTR_EXTERNS
	.align		4
        /*0024*/ 	.byte	0x04, 0x0f
        /*0026*/ 	.short	(.L_25 - .L_24)


	//   ....[0]....
	.align		4
.L_24:
        /*0028*/ 	.word	index@(__assertfail)


	//----- nvinfo : EIATTR_MERCURY_ISA_VERSION
	.align		4
.L_25:
        /*002c*/ 	.byte	0x03, 0x5f
        /*002e*/ 	.short	0x0101


	//----- nvinfo : EIATTR_INT_WARP_WIDE_INSTR_OFFSETS
	.align		4
        /*0030*/ 	.byte	0x04, 0x31
        /*0032*/ 	.short	(.L_27 - .L_26)


	//   ....[0]....
.L_26:
        /*0034*/ 	.word	0x00000480


	//   ....[1]....
        /*0038*/ 	.word	0x000004b0


	//   ....[2]....
        /*003c*/ 	.word	0x00000670


	//   ....[3]....
        /*0040*/ 	.word	0x000022e0


	//----- nvinfo : EIATTR_COOP_GROUP_MASK_REGIDS
	.align		4
.L_27:
        /*0044*/ 	.byte	0x04, 0x29
        /*0046*/ 	.short	(.L_29 - .L_28)


	//   ....[0]....
.L_28:
        /*0048*/ 	.word	0xffffffff


	//   ....[1]....
        /*004c*/ 	.word	0xffffffff


	//   ....[2]....
        /*0050*/ 	.word	0xffffffff


	//   ....[3]....
        /*0054*/ 	.word	0xffffffff


	//   ....[4]....
        /*0058*/ 	.word	0xffffffff


	//   ....[5]....
        /*005c*/ 	.word	0xffffffff


	//----- nvinfo : EIATTR_COOP_GROUP_INSTR_OFFSETS
	.align		4
.L_29:
        /*0060*/ 	.byte	0x04, 0x28
        /*0062*/ 	.short	(.L_31 - .L_30)


	//   ....[0]....
.L_30:
        /*0064*/ 	.word	0x00000060


	//   ....[1]....
        /*0068*/ 	.word	0x00000070


	//   ....[2]....
        /*006c*/ 	.word	0x00000130


	//   ....[3]....
        /*0070*/ 	.word	0x000002d0


	//   ....[4]....
        /*0074*/ 	.word	0x000007f0


	//   ....[5]....
        /*0078*/ 	.word	0x00001230


	//----- nvinfo : EIATTR_REG_RECONFIG
	.align		4
.L_31:
        /*007c*/ 	.byte	0x01, 0x54
	.zero		2


	//----- nvinfo : EIATTR_SYSCALL_OFFSETS
	.align		4
        /*0080*/ 	.byte	0x04, 0x46
        /*0082*/ 	.short	(.L_33 - .L_32)


	//   ....[0]....
.L_32:
        /*0084*/ 	.word	0x000013f0


	//----- nvinfo : EIATTR_MBARRIER_INSTR_OFFSETS
	.align		4
.L_33:
        /*0088*/ 	.byte	0x04, 0x39
        /*008a*/ 	.short	(.L_35 - .L_34)


	//   ....[0]....
.L_34:
        /*008c*/ 	.word	0x00000230
        /*0090*/ 	.word	0x000000ff
        /*0094*/ 	.word	0x00000000
        /*0098*/ 	.short	0x0100
        /*009a*/ 	.byte	0x08
	.zero		1


	//   ....[1]....
        /*009c*/ 	.word	0x00000240
        /*00a0*/ 	.word	0x000000ff
        /*00a4*/ 	.word	0x00000020
        /*00a8*/ 	.short	0x0100
        /*00aa*/ 	.byte	0x08
	.zero		1


	//   ....[2]....
        /*00ac*/ 	.word	0x00000250
        /*00b0*/ 	.word	0x000000ff
        /*00b4*/ 	.word	0x00000008
        /*00b8*/ 	.short	0x0100
        /*00ba*/ 	.byte	0x08
	.zero		1


	//   ....[3]....
        /*00bc*/ 	.word	0x00000260
        /*00c0*/ 	.word	0x000000ff
        /*00c4*/ 	.word	0x00000028
        /*00c8*/ 	.short	0x0100
        /*00ca*/ 	.byte	0x08
	.zero		1


	//   ....[4]....
        /*00cc*/ 	.word	0x00000270
        /*00d0*/ 	.word	0x000000ff
        /*00d4*/ 	.word	0x00000010
        /*00d8*/ 	.short	0x0100
        /*00da*/ 	.byte	0x08
	.zero		1


	//   ....[5]....
        /*00dc*/ 	.word	0x00000280
        /*00e0*/ 	.word	0x000000ff
        /*00e4*/ 	.word	0x00000030
        /*00e8*/ 	.short	0x0100
        /*00ea*/ 	.byte	0x08
	.zero		1


	//   ....[6]....
        /*00ec*/ 	.word	0x00000290
        /*00f0*/ 	.word	0x000000ff
        /*00f4*/ 	.word	0x00000018
        /*00f8*/ 	.short	0x0100
        /*00fa*/ 	.byte	0x08
	.zero		1


	//   ....[7]....
        /*00fc*/ 	.word	0x000002a0
        /*0100*/ 	.word	0x000000ff
        /*0104*/ 	.word	0x00000038
        /*0108*/ 	.short	0x0100
        /*010a*/ 	.byte	0x08
	.zero		1


	//   ....[8]....
        /*010c*/ 	.word	0x000006f0
        /*0110*/ 	.word	0x000000ff
        /*0114*/ 	.word	0x00000050
        /*0118*/ 	.short	0x0100
        /*011a*/ 	.byte	0x06
	.zero		1


	//   ....[9]....
        /*011c*/ 	.word	0x00000780
        /*0120*/ 	.word	0x000000ff
        /*0124*/ 	.word	0x00000058
        /*0128*/ 	.short	0x0100
        /*012a*/ 	.byte	0x06
	.zero		1


	//   ....[10]....
        /*012c*/ 	.word	0x000014b0
        /*0130*/ 	.word	0x00000003
        /*0134*/ 	.word	0x00000000
        /*0138*/ 	.short	0x010a
        /*013a*/ 	.byte	0x3f
	.zero		1


	//   ....[11]....
        /*013c*/ 	.word	0x000014f0
        /*0140*/ 	.word	0x00000003
        /*0144*/ 	.word	0x00000000
        /*0148*/ 	.short	0x010a
        /*014a*/ 	.byte	0x3f
	.zero		1


	//   ....[12]....
        /*014c*/ 	.word	0x00001bc0
        /*0150*/ 	.word	0x00000005
        /*0154*/ 	.word	0x00000000
        /*0158*/ 	.short	0x010a
        /*015a*/ 	.byte	0x3f
	.zero		1


	//   ....[13]....
        /*015c*/ 	.word	0x00001c00
        /*0160*/ 	.word	0x00000005
        /*0164*/ 	.word	0x00000000
        /*0168*/ 	.short	0x010a
        /*016a*/ 	.byte	0x3f
	.zero		1


	//   ....[14]....
        /*016c*/ 	.word	0x00002180
        /*0170*/ 	.word	0x00000004
        /*0174*/ 	.word	0x00000000
        /*0178*/ 	.short	0x0101
        /*017a*/ 	.byte	0x3f
	.zero		1


	//   ....[15]....
        /*017c*/ 	.word	0x00002360
        /*0180*/ 	.word	0x00000000
        /*0184*/ 	.word	0x00000000
        /*0188*/ 	.short	0x0101
        /*018a*/ 	.byte	0x3f
	.zero		1


	//   ....[16]....
        /*018c*/ 	.word	0x0000a950
        /*0190*/ 	.word	0x00000014
        /*0194*/ 	.word	0x00000020
        /*0198*/ 	.short	0x010a
        /*019a*/ 	.byte	0x3f
	.zero		1


	//   ....[17]....
        /*019c*/ 	.word	0x0000ad10
        /*01a0*/ 	.word	0x00000005
        /*01a4*/ 	.word	0x00000058
        /*01a8*/ 	.short	0x0101
        /*01aa*/ 	.byte	0x3f
	.zero		1


	//   ....[18]....
        /*01ac*/ 	.word	0x0000b430
        /*01b0*/ 	.word	0x00000007
        /*01b4*/ 	.word	0x00000000
        /*01b8*/ 	.short	0x010a
        /*01ba*/ 	.byte	0x3f
	.zero		1


	//   ....[19]....
        /*01bc*/ 	.word	0x0000b4b0
        /*01c0*/ 	.word	0x00000008
        /*01c4*/ 	.word	0x00000000
        /*01c8*/ 	.short	0x010a
        /*01ca*/ 	.byte	0x3f
	.zero		1


	//   ....[20]....
        /*01cc*/ 	.word	0x0000b540
        /*01d0*/ 	.word	0x0000000b
        /*01d4*/ 	.word	0x00000000
        /*01d8*/ 	.short	0x010a
        /*01da*/ 	.byte	0x3f
	.zero		1


	//   ....[21]....
        /*01dc*/ 	.word	0x0000b5d0
        /*01e0*/ 	.word	0x00000003
        /*01e4*/ 	.word	0x00000000
        /*01e8*/ 	.short	0x010a
        /*01ea*/ 	.byte	0x3f
	.zero		1


	//   ....[22]....
        /*01ec*/ 	.word	0x0000b630
        /*01f0*/ 	.word	0x00000003
        /*01f4*/ 	.word	0x00000000
        /*01f8*/ 	.short	0x010a
        /*01fa*/ 	.byte	0x3f
	.zero		1


	//   ....[23]....
        /*01fc*/ 	.word	0x0000b680
        /*0200*/ 	.word	0x00000005
        /*0204*/ 	.word	0x00000000
        /*0208*/ 	.short	0x010a
        /*020a*/ 	.byte	0x3f
	.zero		1


	//   ....[24]....
        /*020c*/ 	.word	0x0000b750
        /*0210*/ 	.word	0x00000014
        /*0214*/ 	.word	0x00000020
        /*0218*/ 	.short	0x010a
        /*021a*/ 	.byte	0x3f
	.zero		1


	//   ....[25]....
        /*021c*/ 	.word	0x0000b820
        /*0220*/ 	.word	0x00000007
        /*0224*/ 	.word	0x00000000
        /*0228*/ 	.short	0x010a
        /*022a*/ 	.byte	0x3f
	.zero		1


	//   ....[26]....
        /*022c*/ 	.word	0x0000b870
        /*0230*/ 	.word	0x00000008
        /*0234*/ 	.word	0x00000000
        /*0238*/ 	.short	0x010a
        /*023a*/ 	.byte	0x3f
	.zero		1


	//   ....[27]....
        /*023c*/ 	.word	0x0000b8c0
        /*0240*/ 	.word	0x0000000b
        /*0244*/ 	.word	0x00000000
        /*0248*/ 	.short	0x010a
        /*024a*/ 	.byte	0x3f
	.zero		1


	//----- nvinfo : EIATTR_NUM_MBARRIERS
	.align		4
.L_35:
        /*024c*/ 	.byte	0x03, 0x38
        /*024e*/ 	.short	0x000a


	//----- nvinfo : EIATTR_EXIT_INSTR_OFFSETS
	.align		4
        /*0250*/ 	.byte	0x04, 0x1c
        /*0252*/ 	.short	(.L_37 - .L_36)


	//   ....[0]....
.L_36:
        /*0254*/ 	.word	0x00000950


	//   ....[1]....
        /*0258*/ 	.word	0x00001160


	//   ....[2]....
        /*025c*/ 	.word	0x0000a060


	//   ....[3]....
        /*0260*/ 	.word	0x0000a5c0


	//   ....[4]....
        /*0264*/ 	.word	0x0000b620


	//----- nvinfo : EIATTR_MAX_THREADS
	.align		4
.L_37:
        /*0268*/ 	.byte	0x04, 0x05
        /*026a*/ 	.short	(.L_39 - .L_38)
.L_38:
        /*026c*/ 	.word	0x00000180
        /*0270*/ 	.word	0x00000001
        /*0274*/ 	.word	0x00000001


	//----- nvinfo : EIATTR_CRS_STACK_SIZE
	.align		4
.L_39:
        /*0278*/ 	.byte	0x04, 0x1e
        /*027a*/ 	.short	(.L_41 - .L_40)
.L_40:
        /*027c*/ 	.word	0x00000000


	//----- nvinfo : EIATTR_CBANK_PARAM_SIZE
	.align		4
.L_41:
        /*0280*/ 	.byte	0x03, 0x19
        /*0282*/ 	.short	0x0470


	//----- nvinfo : EIATTR_PARAM_CBANK
	.align		4
        /*0284*/ 	.byte	0x04, 0x0a
        /*0286*/ 	.short	(.L_43 - .L_42)
	.align		4
.L_42:
        /*0288*/ 	.word	index@(.nv.constant0._ZN7cutlass13device_kernelINS_4gemm6kernel13GemmUniversalIN4cute5tupleIJiiiiEEENS1_10collective13CollectiveMmaINS1_34MainloopSm90TmaGmmaWarpSpecializedILi4ENS5_IJNS4_1CILi2EEENSA_ILi1EEESC_EEENS1_35KernelTmaWarpSpecializedCooperativeEEENS5_IJNSA_ILi384EEENSA_ILi64EEESH_EEENS_6half_tENS5_IJlSC_lEEESJ_SK_NS4_8TiledMMAINS4_8MMA_AtomIJNS4_4SM904GMMA25MMA_64x64x16_F32F16F16_SSILNSO_5MajorE0ELSQ_0ELNSO_7ScaleInE1ELSR_1EEEEEENS4_6LayoutISD_NS5_IJSC_NSA_ILi0EEESV_EEEEENS5_IJNS4_10UnderscoreESY_SY_EEEEENS4_13SM90_TMA_LOADENS4_14ComposedLayoutINS4_7SwizzleILi3ELi4ELi3EEENS4_18smem_ptr_flag_bitsILi16EEENSU_INS5_IJNSA_ILi8EEESH_EEENS5_IJSH_SC_EEEEEEEvNS4_8identityENS4_23SM90_TMA_LOAD_MULTICASTES1B_vS1C_EENS_8epilogue10collective6detail29Sm90TmaWarpSpecializedAdapterINS1G_15DefaultEpilogueISJ_SK_SK_NS1F_6thread17LinearCombinationISJ_Li1EffLNS1K_9ScaleType4KindE0ELNS_15FloatRoundStyleE2ESJ_EENS1_15EpilogueDefaultEEEEEvvEEEEvNT_6ParamsE)
        /*028c*/ 	.short	0x0210
        /*028e*/ 	.short	0x0470


	//----- nvinfo : EIATTR_SW_WAR
	.align		4
.L_43:
        /*0290*/ 	.byte	0x04, 0x36
        /*0292*/ 	.short	(.L_45 - .L_44)
.L_44:
        /*0294*/ 	.word	0x00000008
.L_45:


//--------------------- .nv.callgraph             --------------------------
	.section	.nv.callgraph,"",@"SHT_CUDA_CALLGRAPH"
	.align	4
	.sectionentsize	8
	.align		4
        /*0000*/ 	.word	0x00000000
	.align		4
        /*0004*/ 	.word	0xffffffff
	.align		4
        /*0008*/ 	.word	index@(_ZN7cutlass13device_kernelINS_4gemm6kernel13GemmUniversalIN4cute5tupleIJiiiiEEENS1_10collective13CollectiveMmaINS1_34MainloopSm90TmaGmmaWarpSpecializedILi4ENS5_IJNS4_1CILi2EEENSA_ILi1EEESC_EEENS1_35KernelTmaWarpSpecializedCooperativeEEENS5_IJNSA_ILi384EEENSA_ILi64EEESH_EEENS_6half_tENS5_IJlSC_lEEESJ_SK_NS4_8TiledMMAINS4_8MMA_AtomIJNS4_4SM904GMMA25MMA_64x64x16_F32F16F16_SSILNSO_5MajorE0ELSQ_0ELNSO_7ScaleInE1ELSR_1EEEEEENS4_6LayoutISD_NS5_IJSC_NSA_ILi0EEESV_EEEEENS5_IJNS4_10UnderscoreESY_SY_EEEEENS4_13SM90_TMA_LOADENS4_14ComposedLayoutINS4_7SwizzleILi3ELi4ELi3EEENS4_18smem_ptr_flag_bitsILi16EEENSU_INS5_IJNSA_ILi8EEESH_EEENS5_IJSH_SC_EEEEEEEvNS4_8identityENS4_23SM90_TMA_LOAD_MULTICASTES1B_vS1C_EENS_8epilogue10collective6detail29Sm90TmaWarpSpecializedAdapterINS1G_15DefaultEpilogueISJ_SK_SK_NS1F_6thread17LinearCombinationISJ_Li1EffLNS1K_9ScaleType4KindE0ELNS_15FloatRoundStyleE2ESJ_EENS1_15EpilogueDefaultEEEEEvvEEEEvNT_6ParamsE)
	.align		4
        /*000c*/ 	.word	index@(__assertfail)
	.align		4
        /*0010*/ 	.word	0x00000000
	.align		4
        /*0014*/ 	.word	0xfffffffe
	.align		4
        /*0018*/ 	.word	0x00000000
	.align		4
        /*001c*/ 	.word	0xfffffffd
	.align		4
        /*0020*/ 	.word	0x00000000
	.align		4
        /*0024*/ 	.word	0xfffffffc


//--------------------- .nv.constant4             --------------------------
	.section	.nv.constant4,"a",@progbits
	.align	8
	.align		8
.nv.constant4:
        /*0000*/ 	.dword	__assertfail
	.align		8
        /*0008*/ 	.dword	__unnamed_1
	.align		8
        /*0010*/ 	.dword	_ZN40_INTERNAL_60de638a_4_k_cu_4cc740af_142154cuda3std3__45__cpo5beginE
	.align		8
        /*0018*/ 	.dword	_ZN40_INTERNAL_60de638a_4_k_cu_4cc740af_142154cuda3std3__45__cpo3endE
	.align		8
        /*0020*/ 	.dword	_ZN40_INTERNAL_60de638a_4_k_cu_4cc740af_142154cuda3std3__45__cpo6cbeginE
	.align		8
        /*0028*/ 	.dword	_ZN40_INTERNAL_60de638a_4_k_cu_4cc740af_142154cuda3std3__45__cpo4cendE
	.align		8
        /*0030*/ 	.dword	_ZN40_INTERNAL_60de638a_4_k_cu_4cc740af_142154cuda3std3__442_GLOBAL__N__60de638a_4_k_cu_4cc740af_142156ignoreE
	.align		8
        /*0038*/ 	.dword	_ZN40_INTERNAL_60de638a_4_k_cu_4cc740af_142154cuda3std3__419piecewise_constructE
	.align		8
        /*0040*/ 	.dword	_ZN40_INTERNAL_60de638a_4_k_cu_4cc740af_142154cuda3std3__48in_placeE
	.align		8
        /*0048*/ 	.dword	_ZN40_INTERNAL_60de638a_4_k_cu_4cc740af_142154cuda3std6ranges3__45__cpo4swapE
	.align		8
        /*0050*/ 	.dword	_ZN40_INTERNAL_60de638a_4_k_cu_4cc740af_142154cuda3std6ranges3__45__cpo9iter_moveE
	.align		8
        /*0058*/ 	.dword	_ZN40_INTERNAL_60de638a_4_k_cu_4cc740af_142154cute7productE
	.align		8
        /*0060*/ 	.dword	_ZN40_INTERNAL_60de638a_4_k_cu_4cc740af_142154cute1_E
	.align		8
        /*0068*/ 	.dword	$str$22
	.align		8
        /*0070*/ 	.dword	$str$23


//--------------------- .text._ZN7cutlass13device_kernelINS_4gemm6kernel13GemmUniversalIN4cute5tupleIJiiiiEEENS1_10collective13CollectiveMmaINS1_34MainloopSm90TmaGmmaWarpSpecializedILi4ENS5_IJNS4_1CILi2EEENSA_ILi1EEESC_EEENS1_35KernelTmaWarpSpecializedCooperativeEEENS5_IJNSA_ILi384EEENSA_ILi64EEESH_EEENS_6half_tENS5_IJlSC_lEEESJ_SK_NS4_8TiledMMAINS4_8MMA_AtomIJNS4_4SM904GMMA25MMA_64x64x16_F32F16F16_SSILNSO_5MajorE0ELSQ_0ELNSO_7ScaleInE1ELSR_1EEEEEENS4_6LayoutISD_NS5_IJSC_NSA_ILi0EEESV_EEEEENS5_IJNS4_10UnderscoreESY_SY_EEEEENS4_13SM90_TMA_LOADENS4_14ComposedLayoutINS4_7SwizzleILi3ELi4ELi3EEENS4_18smem_ptr_flag_bitsILi16EEENSU_INS5_IJNSA_ILi8EEESH_EEENS5_IJSH_SC_EEEEEEEvNS4_8identityENS4_23SM90_TMA_LOAD_MULTICASTES1B_vS1C_EENS_8epilogue10collective6detail29Sm90TmaWarpSpecializedAdapterINS1G_15DefaultEpilogueISJ_SK_SK_NS1F_6thread17LinearCombinationISJ_Li1EffLNS1K_9ScaleType4KindE0ELNS_15FloatRoundStyleE2ESJ_EENS1_15EpilogueDefaultEEEEEvvEEEEvNT_6ParamsE --------------------------
	.section	.text._ZN7cutlass13device_kernelINS_4gemm6kernel13GemmUniversalIN4cute5tupleIJiiiiEEENS1_10collective13CollectiveMmaINS1_34MainloopSm90TmaGmmaWarpSpecializedILi4ENS5_IJNS4_1CILi2EEENSA_ILi1EEESC_EEENS1_35KernelTmaWarpSpecializedCooperativeEEENS5_IJNSA_ILi384EEENSA_ILi64EEESH_EEENS_6half_tENS5_IJlSC_lEEESJ_SK_NS4_8TiledMMAINS4_8MMA_AtomIJNS4_4SM904GMMA25MMA_64x64x16_F32F16F16_SSILNSO_5MajorE0ELSQ_0ELNSO_7ScaleInE1ELSR_1EEEEEENS4_6LayoutISD_NS5_IJSC_NSA_ILi0EEESV_EEEEENS5_IJNS4_10UnderscoreESY_SY_EEEEENS4_13SM90_TMA_LOADENS4_14ComposedLayoutINS4_7SwizzleILi3ELi4ELi3EEENS4_18smem_ptr_flag_bitsILi16EEENSU_INS5_IJNSA_ILi8EEESH_EEENS5_IJSH_SC_EEEEEEEvNS4_8identityENS4_23SM90_TMA_LOAD_MULTICASTES1B_vS1C_EENS_8epilogue10collective6detail29Sm90TmaWarpSpecializedAdapterINS1G_15DefaultEpilogueISJ_SK_SK_NS1F_6thread17LinearCombinationISJ_Li1EffLNS1K_9ScaleType4KindE0ELNS_15FloatRoundStyleE2ESJ_EENS1_15EpilogueDefaultEEEEEvvEEEEvNT_6ParamsE,"ax",@progbits
	.align	128
.text._ZN7cutlass13device_kernelINS_4gemm6kernel13GemmUniversalIN4cute5tupleIJiiiiEEENS1_10collective13CollectiveMmaINS1_34MainloopSm90TmaGmmaWarpSpecializedILi4ENS5_IJNS4_1CILi2EEENSA_ILi1EEESC_EEENS1_35KernelTmaWarpSpecializedCooperativeEEENS5_IJNSA_ILi384EEENSA_ILi64EEESH_EEENS_6half_tENS5_IJlSC_lEEESJ_SK_NS4_8TiledMMAINS4_8MMA_AtomIJNS4_4SM904GMMA25MMA_64x64x16_F32F16F16_SSILNSO_5MajorE0ELSQ_0ELNSO_7ScaleInE1ELSR_1EEEEEENS4_6LayoutISD_NS5_IJSC_NSA_ILi0EEESV_EEEEENS5_IJNS4_10UnderscoreESY_SY_EEEEENS4_13SM90_TMA_LOADENS4_14ComposedLayoutINS4_7SwizzleILi3ELi4ELi3EEENS4_18smem_ptr_flag_bitsILi16EEENSU_INS5_IJNSA_ILi8EEESH_EEENS5_IJSH_SC_EEEEEEEvNS4_8identityENS4_23SM90_TMA_LOAD_MULTICASTES1B_vS1C_EENS_8epilogue10collective6detail29Sm90TmaWarpSpecializedAdapterINS1G_15DefaultEpilogueISJ_SK_SK_NS1F_6thread17LinearCombinationISJ_Li1EffLNS1K_9ScaleType4KindE0ELNS_15FloatRoundStyleE2ESJ_EENS1_15EpilogueDefaultEEEEEvvEEEEvNT_6ParamsE:
        .type           _ZN7cutlass13device_kernelINS_4gemm6kernel13GemmUniversalIN4cute5tupleIJiiiiEEENS1_10collective13CollectiveMmaINS1_34MainloopSm90TmaGmmaWarpSpecializedILi4ENS5_IJNS4_1CILi2EEENSA_ILi1EEESC_EEENS1_35KernelTmaWarpSpecializedCooperativeEEENS5_IJNSA_ILi384EEENSA_ILi64EEESH_EEENS_6half_tENS5_IJlSC_lEEESJ_SK_NS4_8TiledMMAINS4_8MMA_AtomIJNS4_4SM904GMMA25MMA_64x64x16_F32F16F16_SSILNSO_5MajorE0ELSQ_0ELNSO_7ScaleInE1ELSR_1EEEEEENS4_6LayoutISD_NS5_IJSC_NSA_ILi0EEESV_EEEEENS5_IJNS4_10UnderscoreESY_SY_EEEEENS4_13SM90_TMA_LOADENS4_14ComposedLayoutINS4_7SwizzleILi3ELi4ELi3EEENS4_18smem_ptr_flag_bitsILi16EEENSU_INS5_IJNSA_ILi8EEESH_EEENS5_IJSH_SC_EEEEEEEvNS4_8identityENS4_23SM90_TMA_LOAD_MULTICASTES1B_vS1C_EENS_8epilogue10collective6detail29Sm90TmaWarpSpecializedAdapterINS1G_15DefaultEpilogueISJ_SK_SK_NS1F_6thread17LinearCombinationISJ_Li1EffLNS1K_9ScaleType4KindE0ELNS_15FloatRoundStyleE2ESJ_EENS1_15EpilogueDefaultEEEEEvvEEEEvNT_6ParamsE,@function
        .size           _ZN7cutlass13device_kernelINS_4gemm6kernel13GemmUniversalIN4cute5tupleIJiiiiEEENS1_10collective13CollectiveMmaINS1_34MainloopSm90TmaGmmaWarpSpecializedILi4ENS5_IJNS4_1CILi2EEENSA_ILi1EEESC_EEENS1_35KernelTmaWarpSpecializedCooperativeEEENS5_IJNSA_ILi384EEENSA_ILi64EEESH_EEENS_6half_tENS5_IJlSC_lEEESJ_SK_NS4_8TiledMMAINS4_8MMA_AtomIJNS4_4SM904GMMA25MMA_64x64x16_F32F16F16_SSILNSO_5MajorE0ELSQ_0ELNSO_7ScaleInE1ELSR_1EEEEEENS4_6LayoutISD_NS5_IJSC_NSA_ILi0EEESV_EEEEENS5_IJNS4_10UnderscoreESY_SY_EEEEENS4_13SM90_TMA_LOADENS4_14ComposedLayoutINS4_7SwizzleILi3ELi4ELi3EEENS4_18smem_ptr_flag_bitsILi16EEENSU_INS5_IJNSA_ILi8EEESH_EEENS5_IJSH_SC_EEEEEEEvNS4_8identityENS4_23SM90_TMA_LOAD_MULTICASTES1B_vS1C_EENS_8epilogue10collective6detail29Sm90TmaWarpSpecializedAdapterINS1G_15DefaultEpilogueISJ_SK_SK_NS1F_6thread17LinearCombinationISJ_Li1EffLNS1K_9ScaleType4KindE0ELNS_15FloatRoundStyleE2ESJ_EENS1_15EpilogueDefaultEEEEEvvEEEEvNT_6ParamsE,(.L_x_229 - _ZN7cutlass13device_kernelINS_4gemm6kernel13GemmUniversalIN4cute5tupleIJiiiiEEENS1_10collective13CollectiveMmaINS1_34MainloopSm90TmaGmmaWarpSpecializedILi4ENS5_IJNS4_1CILi2EEENSA_ILi1EEESC_EEENS1_35KernelTmaWarpSpecializedCooperativeEEENS5_IJNSA_ILi384EEENSA_ILi64EEESH_EEENS_6half_tENS5_IJlSC_lEEESJ_SK_NS4_8TiledMMAINS4_8MMA_AtomIJNS4_4SM904GMMA25MMA_64x64x16_F32F16F16_SSILNSO_5MajorE0ELSQ_0ELNSO_7ScaleInE1ELSR_1EEEEEENS4_6LayoutISD_NS5_IJSC_NSA_ILi0EEESV_EEEEENS5_IJNS4_10UnderscoreESY_SY_EEEEENS4_13SM90_TMA_LOADENS4_14ComposedLayoutINS4_7SwizzleILi3ELi4ELi3EEENS4_18smem_ptr_flag_bitsILi16EEENSU_INS5_IJNSA_ILi8EEESH_EEENS5_IJSH_SC_EEEEEEEvNS4_8identityENS4_23SM90_TMA_LOAD_MULTICASTES1B_vS1C_EENS_8epilogue10collective6detail29Sm90TmaWarpSpecializedAdapterINS1G_15DefaultEpilogueISJ_SK_SK_NS1F_6thread17LinearCombinationISJ_Li1EffLNS1K_9ScaleType4KindE0ELNS_15FloatRoundStyleE2ESJ_EENS1_15EpilogueDefaultEEEEEvvEEEEvNT_6ParamsE)
        .other          _ZN7cutlass13device_kernelINS_4gemm6kernel13GemmUniversalIN4cute5tupleIJiiiiEEENS1_10collective13CollectiveMmaINS1_34MainloopSm90TmaGmmaWarpSpecializedILi4ENS5_IJNS4_1CILi2EEENSA_ILi1EEESC_EEENS1_35KernelTmaWarpSpecializedCooperativeEEENS5_IJNSA_ILi384EEENSA_ILi64EEESH_EEENS_6half_tENS5_IJlSC_lEEESJ_SK_NS4_8TiledMMAINS4_8MMA_AtomIJNS4_4SM904GMMA25MMA_64x64x16_F32F16F16_SSILNSO_5MajorE0ELSQ_0ELNSO_7ScaleInE1ELSR_1EEEEEENS4_6LayoutISD_NS5_IJSC_NSA_ILi0EEESV_EEEEENS5_IJNS4_10UnderscoreESY_SY_EEEEENS4_13SM90_TMA_LOADENS4_14ComposedLayoutINS4_7SwizzleILi3ELi4ELi3EEENS4_18smem_ptr_flag_bitsILi16EEENSU_INS5_IJNSA_ILi8EEESH_EEENS5_IJSH_SC_EEEEEEEvNS4_8identityENS4_23SM90_TMA_LOAD_MULTICASTES1B_vS1C_EENS_8epilogue10collective6detail29Sm90TmaWarpSpecializedAdapterINS1G_15DefaultEpilogueISJ_SK_SK_NS1F_6thread17LinearCombinationISJ_Li1EffLNS1K_9ScaleType4KindE0ELNS_15FloatRoundStyleE2ESJ_EENS1_15EpilogueDefaultEEEEEvvEEEEvNT_6ParamsE,@"STO_CUDA_ENTRY STV_DEFAULT"
_ZN7cutlass13device_kernelINS_4gemm6kernel13GemmUniversalIN4cute5tupleIJiiiiEEENS1_10collective13CollectiveMmaINS1_34MainloopSm90TmaGmmaWarpSpecializedILi4ENS5_IJNS4_1CILi2EEENSA_ILi1EEESC_EEENS1_35KernelTmaWarpSpecializedCooperativeEEENS5_IJNSA_ILi384EEENSA_ILi64EEESH_EEENS_6half_tENS5_IJlSC_lEEESJ_SK_NS4_8TiledMMAINS4_8MMA_AtomIJNS4_4SM904GMMA25MMA_64x64x16_F32F16F16_SSILNSO_5MajorE0ELSQ_0ELNSO_7ScaleInE1ELSR_1EEEEEENS4_6LayoutISD_NS5_IJSC_NSA_ILi0EEESV_EEEEENS5_IJNS4_10UnderscoreESY_SY_EEEEENS4_13SM90_TMA_LOADENS4_14ComposedLayoutINS4_7SwizzleILi3ELi4ELi3EEENS4_18smem_ptr_flag_bitsILi16EEENSU_INS5_IJNSA_ILi8EEESH_EEENS5_IJSH_SC_EEEEEEEvNS4_8identityENS4_23SM90_TMA_LOAD_MULTICASTES1B_vS1C_EENS_8epilogue10collective6detail29Sm90TmaWarpSpecializedAdapterINS1G_15DefaultEpilogueISJ_SK_SK_NS1F_6thread17LinearCombinationISJ_Li1EffLNS1K_9ScaleType4KindE0ELNS_15FloatRoundStyleE2ESJ_EENS1_15EpilogueDefaultEEEEEvvEEEEvNT_6ParamsE:
[----:B------:R-:W0:Y:S01]  /*0000*/  LDC R1, c[0x0][0x28] ;  /* 0x00000a00ff017b82 */ /* 0x000e220000000800 */
[----:B------:R-:W1:Y:S01]  /*0010*/  S2R R18, SR_TID.X ;  /* 0x0000000000127919 */ /* 0x000e620000002100 */
[----:B------:R-:W-:Y:S01]  /*0020*/  ELECT P0, URZ, PT ;  /* 0x00000000003f782f */ /* 0x000fe20003800000 */
[----:B------:R-:W-:Y:S01]  /*0030*/  BSSY B0, `(.L_x_0) ;  /* 0x000000f000007945 */ /* 0x000fe20003800000 */
[--C-:B-1----:R-:W-:Y:S02]  /*0040*/  SHF.R.U32.HI R0, RZ, 0x5, R18.reuse ;  /* 0x00000005ff007819 */ /* 0x102fe40000011612 */
[----:B------:R-:W-:-:S03]  /*0050*/  SHF.R.U32.HI R3, RZ, 0x7, R18 ;  /* 0x00000007ff037819 */ /* 0x000fc60000011612 */
[----:B------:R-:W1:Y:S04]  /*0060*/  SHFL.IDX PT, R2, R0, RZ, 0x1f ;  /* 0x00001fff00027589 */ /* 0x000e6800000e0000 */
[----:B------:R2:W3:Y:S01]  /*0070*/  SHFL.IDX PT, R5, R3, RZ, 0x1f ;  /* 0x00001fff03057589 */ /* 0x0004e200000e0000 */
[----:B-1----:R-:W-:-:S13]  /*0080*/  ISETP.NE.OR P0, PT, R2, RZ, !P0 ;  /* 0x000000ff0200720c */ /* 0x002fda0004705670 */
[----:B0-23--:R-:W-:Y:S05]  /*0090*/  @P0 BRA `(.L_x_1) ;  /* 0x0000000000200947 */ /* 0x00dfea0003800000 */
[----:B------:R-:W-:Y:S02]  /*00a0*/  ULDC.64 UR4, c[0x0][0x198] ;  /* 0x0000660000047ab9 */ /* 0x000fe40000000a00 */
[----:B------:R-:W-:Y:S02]  /*00b0*/  UIADD3 UR6, UP0, UR4, 0xf0, URZ ;  /* 0x000000f004067890 */ /* 0x000fe4000ff1e03f */
[----:B------:R-:W-:Y:S02]  /*00c0*/  UIADD3 UR4, UP1, UR4, 0x1f0, URZ ;  /* 0x000001f004047890 */ /* 0x000fe4000ff3e03f */
[----:B------:R-:W-:Y:S02]  /*00d0*/  UIADD3.X UR7, URZ, UR5, URZ, UP0, !UPT ;  /* 0x000000053f077290 */ /* 0x000fe400087fe43f */
[----:B------:R-:W-:-:S07]  /*00e0*/  UIADD3.X UR5, URZ, UR5, URZ, UP1, !UPT ;  /* 0x000000053f057290 */ /* 0x000fce0008ffe43f */
[----:B------:R0:W-:Y:S02]  /*00f0*/  UTMACCTL.PF [UR6] ;  /* 0x00000000060079b9 */ /* 0x0001e40008040000 */
[----:B------:R0:W-:Y:S02]  /*0100*/  UTMACCTL.PF [UR4] ;  /* 0x00000000040079b9 */ /* 0x0001e40008040000 */
[----:B0-----:R-:W-:Y:S01]  /*0110*/  NOP ;  /* 0x0000000000007918 */ /* 0x001fe20000000000 */
.L_x_1:
[----:B------:R-:W-:Y:S05]  /*0120*/  BSYNC B0 ;  /* 0x0000000000007941 */ /* 0x000fea0003800000 */
.L_x_0:
[----:B------:R-:W0:Y:S02]  /*0130*/  SHFL.IDX PT, R3, R0, RZ, 0x1f ;  /* 0x00001fff00037589 */ /* 0x000e2400000e0000 */
[----:B0-----:R-:W-:-:S13]  /*0140*/  ISETP.NE.AND P0, PT, R3, RZ, PT ;  /* 0x000000ff0300720c */ /* 0x001fda0003f05270 */
[----:B------:R-:W-:Y:S05]  /*0150*/  @P0 BRA `(.L_x_2) ;  /* 0x0000000000580947 */ /* 0x000fea0003800000 */
[----:B------:R-:W0:Y:S01]  /*0160*/  S2UR UR8, SR_CgaCtaId ;  /* 0x00000000000879c3 */ /* 0x000e220000008800 */
[----:B------:R-:W-:Y:S01]  /*0170*/  UMOV UR4, 0x400 ;  /* 0x0000040000047882 */ /* 0x000fe20000000000 */
[----:B------:R-:W-:Y:S01]  /*0180*/  UMOV UR5, 0x1 ;  /* 0x0000000100057882 */ /* 0x000fe20000000000 */
[----:B------:R-:W-:Y:S01]  /*0190*/  UMOV UR6, 0x4 ;  /* 0x0000000400067882 */ /* 0x000fe20000000000 */
[----:B------:R-:W-:Y:S01]  /*01a0*/  ELECT P0, URZ, PT ;  /* 0x00000000003f782f */ /* 0x000fe20003800000 */
[----:B------:R-:W-:-:S04]  /*01b0*/  UIADD3 UR6, -UR6, 0x100000, URZ ;  /* 0x0010000006067890 */ /* 0x000fc8000fffe13f */
[----:B------:R-:W-:Y:S02]  /*01c0*/  USHF.L.U32 UR7, UR6, 0xb, URZ ;  /* 0x0000000b06077899 */ /* 0x000fe4000800063f */
[----:B------:R-:W-:Y:S02]  /*01d0*/  USHF.L.U32 UR6, UR6, 0x1, URZ ;  /* 0x0000000106067899 */ /* 0x000fe4000800063f */
[----:B0-----:R-:W-:Y:S02]  /*01e0*/  ULEA UR8, UR8, UR4, 0x18 ;  /* 0x0000000408087291 */ /* 0x001fe4000f8ec03f */
[----:B------:R-:W-:-:S04]  /*01f0*/  UIADD3 UR4, -UR5, 0x100000, URZ ;  /* 0x0010000005047890 */ /* 0x000fc8000fffe13f */
[----:B------:R-:W-:Y:S02]  /*0200*/  USHF.L.U32 UR5, UR4, 0xb, URZ ;  /* 0x0000000b04057899 */ /* 0x000fe4000800063f */
[----:B------:R-:W-:Y:S01]  /*0210*/  USHF.L.U32 UR4, UR4, 0x1, URZ ;  /* 0x0000000104047899 */ /* 0x000fe2000800063f */
[----:B------:R-:W0:Y:S11]  /*0220*/  FENCE.VIEW.ASYNC.S ;  /* 0x00000000000073c6 */ /* 0x000e360000000000 */
[----:B0-----:R0:W1:Y:S01]  /*0230*/  SYNCS.EXCH.64 URZ, [UR8], UR4 ;  /* 0x00000004083f75b2 */ /* 0x0010620008000100 */
[----:B------:R0:W2:Y:S01]  /*0240*/  SYNCS.EXCH.64 URZ, [UR8+0x20], UR6 ;  /* 0x00002006083f75b2 */ /* 0x0000a20008000100 */
[----:B------:R0:W3:Y:S01]  /*0250*/  SYNCS.EXCH.64 URZ, [UR8+0x8], UR4 ;  /* 0x00000804083f75b2 */ /* 0x0000e20008000100 */
[----:B------:R0:W4:Y:S01]  /*0260*/  SYNCS.EXCH.64 URZ, [UR8+0x28], UR6 ;  /* 0x00002806083f75b2 */ /* 0x0001220008000100 */
[----:B------:R0:W0:Y:S01]  /*0270*/  SYNCS.EXCH.64 URZ, [UR8+0x10], UR4 ;  /* 0x00001004083f75b2 */ /* 0x0000220008000100 */
[----:B------:R0:W0:Y:S01]  /*0280*/  SYNCS.EXCH.64 URZ, [UR8+0x30], UR6 ;  /* 0x00003006083f75b2 */ /* 0x0000220008000100 */
[----:B------:R0:W0:Y:S01]  /*0290*/  SYNCS.EXCH.64 URZ, [UR8+0x18], UR4 ;  /* 0x00001804083f75b2 */ /* 0x0000220008000100 */
[----:B------:R0:W0:Y:S01]  /*02a0*/  SYNCS.EXCH.64 URZ, [UR8+0x38], UR6 ;  /* 0x00003806083f75b2 */ /* 0x0000220008000100 */
[----:B------:R-:W-:Y:S01]  /*02b0*/  NOP ;  /* 0x0000000000007918 */ /* 0x000fe20000000000 */
.L_x_2:
[----:B------:R-:W-:Y:S01]  /*02c0*/  SHF.R.S32.HI R7, RZ, 0x1f, R18 ;  /* 0x0000001fff077819 */ /* 0x000fe20000011412 */
[----:B------:R-:W5:Y:S01]  /*02d0*/  SHFL.IDX PT, R0, R0, RZ, 0x1f ;  /* 0x00001fff00007589 */ /* 0x000f6200000e0000 */
[----:B0-----:R-:W0:Y:S01]  /*02e0*/  S2UR UR8, SR_CTAID.X ;  /* 0x00000000000879c3 */ /* 0x001e220000002500 */
[----:B------:R-:W-:Y:S02]  /*02f0*/  ELECT P0, URZ, PT ;  /* 0x00000000003f782f */ /* 0x000fe40003800000 */
[----:B------:R-:W-:Y:S01]  /*0300*/  LEA.HI R7, R7, R18, RZ, 0x7 ;  /* 0x0000001207077211 */ /* 0x000fe200078f38ff */
[----:B------:R-:W1:Y:S01]  /*0310*/  S2R R4, SR_CTAID.Y ;  /* 0x0000000000047919 */ /* 0x000e620000002600 */
[----:B------:R-:W-:Y:S01]  /*0320*/  SHF.R.S32.HI R8, RZ, 0x1f, R3 ;  /* 0x0000001fff087819 */ /* 0x000fe20000011403 */
[----:B------:R-:W-:Y:S01]  /*0330*/  ULDC UR4, c[0x0][0x150] ;  /* 0x0000540000047ab9 */ /* 0x000fe20000000800 */
[----:B------:R-:W-:Y:S01]  /*0340*/  LOP3.LUT R7, R7, 0xffffff80, RZ, 0xc0, !PT ;  /* 0xffffff8007077812 */ /* 0x000fe200078ec0ff */
[----:B------:R-:W-:Y:S01]  /*0350*/  NOP ;  /* 0x0000000000007918 */ /* 0x000fe20000000000 */
[----:B------:R-:W-:Y:S01]  /*0360*/  LEA.HI R8, R8, R3, RZ, 0x2 ;  /* 0x0000000308087211 */ /* 0x000fe200078f10ff */
[----:B------:R-:W2:Y:S01]  /*0370*/  LDC R10, c[0x0][0x144] ;  /* 0x00005100ff0a7b82 */ /* 0x000ea20000000800 */
[----:B------:R-:W-:Y:S01]  /*0380*/  NOP ;  /* 0x0000000000007918 */ /* 0x000fe20000000000 */
[----:B------:R-:W-:Y:S01]  /*0390*/  IMAD.IADD R6, R18, 0x1, -R7 ;  /* 0x0000000112067824 */ /* 0x000fe200078e0a07 */
[----:B------:R-:W-:Y:S01]  /*03a0*/  LOP3.LUT R8, R8, 0x3ffffffc, RZ, 0xc0, !PT ;  /* 0x3ffffffc08087812 */ /* 0x000fe200078ec0ff */
[----:B------:R-:W-:Y:S01]  /*03b0*/  IMAD.MOV.U32 R22, RZ, RZ, 0x1 ;  /* 0x00000001ff167424 */ /* 0x000fe200078e00ff */
[----:B------:R-:W-:-:S02]  /*03c0*/  ISETP.NE.AND P3, PT, R5, RZ, PT ;  /* 0x000000ff0500720c */ /* 0x000fc40003f65270 */
[----:B------:R-:W-:Y:S01]  /*03d0*/  SHF.R.S32.HI R7, RZ, 0x1f, R6 ;  /* 0x0000001fff077819 */ /* 0x000fe20000011406 */
[----:B------:R-:W-:Y:S01]  /*03e0*/  IMAD.IADD R8, R3, 0x1, -R8 ;  /* 0x0000000103087824 */ /* 0x000fe200078e0a08 */
[----:B------:R-:W3:Y:S02]  /*03f0*/  LDC R13, c[0x0][0x140] ;  /* 0x00005000ff0d7b82 */ /* 0x000ee40000000800 */
[----:B------:R-:W-:Y:S02]  /*0400*/  LEA.HI R7, R7, R6, RZ, 0x3 ;  /* 0x0000000607077211 */ /* 0x000fe400078f18ff */
[----:B-----5:R-:W-:Y:S02]  /*0410*/  ISETP.NE.OR P0, PT, R0, RZ, !P0 ;  /* 0x000000ff0000720c */ /* 0x020fe40004705670 */
[--C-:B------:R-:W-:Y:S02]  /*0420*/  SHF.R.S32.HI R0, RZ, 0x3, R7.reuse ;  /* 0x00000003ff007819 */ /* 0x100fe40000011407 */
[----:B------:R-:W-:-:S02]  /*0430*/  SHF.R.S32.HI R7, RZ, 0x1f, R7 ;  /* 0x0000001fff077819 */ /* 0x000fc40000011407 */
[----:B0-----:R-:W-:Y:S02]  /*0440*/  I2FP.F32.U32 R9, UR8 ;  /* 0x0000000800097c45 */ /* 0x001fe40008201000 */
[----:B------:R-:W-:-:S03]  /*0450*/  LEA.HI R7, R7, R0, RZ, 0x2 ;  /* 0x0000000007077211 */ /* 0x000fc600078f10ff */
[----:B------:R-:W-:Y:S01]  /*0460*/  FMUL R9, R9, UR4 ;  /* 0x0000000409097c20 */ /* 0x000fe20008400000 */
[----:B------:R-:W-:Y:S01]  /*0470*/  LOP3.LUT R7, R7, 0xfffffffc, RZ, 0xc0, !PT ;  /* 0xfffffffc07077812 */ /* 0x000fe200078ec0ff */
[----:B------:R-:W-:Y:S01]  /*0480*/  VOTEU.ALL UP0, P0 ;  /* 0x00000000003f7886 */ /* 0x000fe20000000000 */
[----:B-1----:R-:W-:Y:S01]  /*0490*/  I2FP.F32.U32 R3, R4 ;  /* 0x0000000400037245 */ /* 0x002fe20000201000 */
[----:B------:R-:W-:Y:S01]  /*04a0*/  ULDC UR4, c[0x0][0x154] ;  /* 0x0000550000047ab9 */ /* 0x000fe20000000800 */
[----:B------:R-:W-:Y:S01]  /*04b0*/  VOTEU.ALL UP1, P0 ;  /* 0x00000000003f7886 */ /* 0x000fe20000020000 */
[----:B------:R-:W0:Y:S01]  /*04c0*/  F2I.U32.TRUNC.NTZ R9, R9 ;  /* 0x0000000900097305 */ /* 0x000e22000020f000 */
[----:B------:R-:W-:Y:S01]  /*04d0*/  IMAD.IADD R7, R0, 0x1, -R7 ;  /* 0x0000000100077824 */ /* 0x000fe200078e0a07 */
[----:B------:R-:W1:Y:S01]  /*04e0*/  @!UP0 S2UR UR7, SR_CgaCtaId ;  /* 0x00000000000789c3 */ /* 0x000e620000008800 */
[----:B------:R-:W-:Y:S01]  /*04f0*/  FMUL R12, R3, UR4 ;  /* 0x00000004030c7c20 */ /* 0x000fe20008400000 */
[----:B------:R-:W-:Y:S01]  /*0500*/  UMOV UR4, 0x20 ;  /* 0x0000002000047882 */ /* 0x000fe20000000000 */
[----:B------:R-:W-:Y:S01]  /*0510*/  IMAD R8, R8, 0x4, R7 ;  /* 0x0000000408087824 */ /* 0x000fe200078e0207 */
[----:B------:R-:W-:Y:S01]  /*0520*/  @!UP0 UMOV UR6, 0x400 ;  /* 0x0000040000068882 */ /* 0x000fe20000000000 */
[----:B------:R-:W-:-:S04]  /*0530*/  @!UP0 UIADD3 UR4, -UR4, 0x100000, URZ ;  /* 0x0010000004048890 */ /* 0x000fc8000fffe13f */
[----:B------:R-:W-:Y:S02]  /*0540*/  @!UP0 USHF.L.U32 UR5, UR4, 0xb, URZ ;  /* 0x0000000b04058899 */ /* 0x000fe4000800063f */
[----:B------:R-:W-:Y:S01]  /*0550*/  @!UP0 USHF.L.U32 UR4, UR4, 0x1, URZ ;  /* 0x0000000104048899 */ /* 0x000fe2000800063f */
[----:B---3--:R-:W-:Y:S01]  /*0560*/  ISETP.EQ.U32.AND P2, PT, R13, 0x1, PT ;  /* 0x000000010d00780c */ /* 0x008fe20003f42070 */
[----:B------:R-:W3:Y:S01]  /*0570*/  F2I.U32.TRUNC.NTZ R12, R12 ;  /* 0x0000000c000c7305 */ /* 0x000ee2000020f000 */
[C---:B------:R-:W-:Y:S01]  /*0580*/  LEA.HI R0, R8.reuse, R8, RZ, 0x1 ;  /* 0x0000000808007211 */ /* 0x040fe200078f08ff */
[----:B------:R-:W5:Y:S01]  /*0590*/  LDC R7, c[0x0][0x148] ;  /* 0x00005200ff077b82 */ /* 0x000f620000000800 */
[----:B------:R-:W-:Y:S02]  /*05a0*/  IMAD.SHL.U32 R23, R8, 0x4, RZ ;  /* 0x0000000408177824 */ /* 0x000fe400078e00ff */
[----:B------:R-:W-:Y:S01]  /*05b0*/  LOP3.LUT R11, R0, 0xfffffffe, RZ, 0xc0, !PT ;  /* 0xfffffffe000b7812 */ /* 0x000fe200078ec0ff */
[----:B0-----:R-:W-:Y:S01]  /*05c0*/  IMAD.MOV R15, RZ, RZ, -R9 ;  /* 0x000000ffff0f7224 */ /* 0x001fe200078e0a09 */
[----:B------:R-:W-:-:S02]  /*05d0*/  SHF.R.S32.HI R9, RZ, 0x1f, R2 ;  /* 0x0000001fff097819 */ /* 0x000fc40000011402 */
[----:B------:R-:W-:Y:S01]  /*05e0*/  LOP3.LUT R23, R8, 0xc, R23, 0x78, !PT ;  /* 0x0000000c08177812 */ /* 0x000fe200078e7817 */
[----:B--2---:R-:W-:Y:S01]  /*05f0*/  IMAD R3, R10, R15, UR8 ;  /* 0x000000080a037e24 */ /* 0x004fe2000f8e020f */
[----:B------:R-:W-:Y:S01]  /*0600*/  LEA.HI R9, R9, R2, RZ, 0x2 ;  /* 0x0000000209097211 */ /* 0x000fe200078f10ff */
[----:B------:R-:W-:-:S03]  /*0610*/  IMAD.IADD R0, R8, 0x1, -R11 ;  /* 0x0000000108007824 */ /* 0x000fc600078e0a0b */
[----:B------:R-:W-:Y:S01]  /*0620*/  LOP3.LUT R9, R9, 0xfffffffc, RZ, 0xc0, !PT ;  /* 0xfffffffc09097812 */ /* 0x000fe200078ec0ff */
[----:B---3--:R-:W-:Y:S01]  /*0630*/  IMAD.MOV R24, RZ, RZ, -R12 ;  /* 0x000000ffff187224 */ /* 0x008fe200078e0a0c */
[----:B------:R-:W-:Y:S01]  /*0640*/  ISETP.NE.AND P4, PT, R0, R3, PT ;  /* 0x000000030000720c */ /* 0x000fe20003f85270 */
[----:B-1----:R-:W-:Y:S02]  /*0650*/  @!UP0 ULEA UR6, UR7, UR6, 0x18 ;  /* 0x0000000607068291 */ /* 0x002fe4000f8ec03f */
[----:B------:R-:W-:Y:S01]  /*0660*/  IMAD.IADD R0, R2, 0x1, -R9 ;  /* 0x0000000102007824 */ /* 0x000fe200078e0a09 */
[----:B------:R-:W-:Y:S01]  /*0670*/  VOTEU.ALL UP0, P0 ;  /* 0x00000000003f7886 */ /* 0x000fe20000000000 */
[----:B------:R-:W-:Y:S01]  /*0680*/  LOP3.LUT P0, RZ, R6, 0x7, RZ, 0xc0, !PT ;  /* 0x0000000706ff7812 */ /* 0x000fe2000780c0ff */
[----:B------:R-:W-:Y:S02]  /*0690*/  VIADD R6, R5, 0xffffffff ;  /* 0xffffffff05067836 */ /* 0x000fe40000000000 */
[----:B------:R-:W-:Y:S01]  /*06a0*/  ISETP.NE.AND P1, PT, R0, 0x3, PT ;  /* 0x000000030000780c */ /* 0x000fe20003f25270 */
[----:B-----5:R-:W-:Y:S01]  /*06b0*/  IMAD R9, R7, R24, R4 ;  /* 0x0000001807097224 */ /* 0x020fe200078e0204 */
[----:B------:R-:W-:-:S02]  /*06c0*/  ISETP.LT.U32.AND P0, PT, R23, 0x2, !P0 ;  /* 0x000000021700780c */ /* 0x000fc40004701070 */
[----:B------:R-:W-:Y:S01]  /*06d0*/  ISETP.EQ.OR P1, PT, R0, RZ, !P1 ;  /* 0x000000ff0000720c */ /* 0x000fe20004f22670 */
[----:B------:R-:W0:Y:S02]  /*06e0*/  FENCE.VIEW.ASYNC.S ;  /* 0x00000000000073c6 */ /* 0x000e240000000000 */
[----:B0-----:R0:W1:Y:S01]  /*06f0*/  @!UP0 SYNCS.EXCH.64 URZ, [UR6+0x50], UR4 ;  /* 0x00005004063f85b2 */ /* 0x0010620008000100 */
[----:B------:R-:W-:Y:S02]  /*0700*/  @P4 LEA.HI R2, R23, R23, RZ, 0x1 ;  /* 0x0000001717024211 */ /* 0x000fe400078f08ff */
[----:B------:R-:W-:Y:S02]  /*0710*/  ISETP.EQ.AND P1, PT, R5, RZ, P1 ;  /* 0x000000ff0500720c */ /* 0x000fe40000f22270 */
[----:B------:R-:W-:Y:S02]  /*0720*/  @P4 SHF.R.S32.HI R2, RZ, 0x1, R2 ;  /* 0x00000001ff024819 */ /* 0x000fe40000011402 */
[----:B------:R-:W-:-:S02]  /*0730*/  ISETP.GE.U32.AND P6, PT, R6, 0x2, PT ;  /* 0x000000020600780c */ /* 0x000fc40003fc6070 */
[----:B------:R-:W-:Y:S02]  /*0740*/  @P4 ISETP.NE.AND P5, PT, R2, R9, PT ;  /* 0x000000090200420c */ /* 0x000fe40003fa5270 */
[----:B------:R-:W-:Y:S02]  /*0750*/  SEL R9, RZ, 0x1, !P0 ;  /* 0x00000001ff097807 */ /* 0x000fe40004000000 */
[----:B------:R-:W-:Y:S02]  /*0760*/  @P4 SEL R22, RZ, 0x1, P5 ;  /* 0x00000001ff164807 */ /* 0x000fe40002800000 */
[----:B------:R-:W-:Y:S01]  /*0770*/  SEL R19, RZ, 0x1, !P1 ;  /* 0x00000001ff137807 */ /* 0x000fe20004800000 */
[----:B------:R0:W2:Y:S01]  /*0780*/  @!UP1 SYNCS.EXCH.64 URZ, [UR6+0x58], UR4 ;  /* 0x00005804063f95b2 */ /* 0x0000a20008000100 */
[----:B------:R-:W-:Y:S01]  /*0790*/  LOP3.LUT R22, R22, R9, RZ, 0xc0, !PT ;  /* 0x0000000916167212 */ /* 0x000fe200078ec0ff */
[----:B------:R-:W-:Y:S01]  /*07a0*/  NOP ;  /* 0x0000000000007918 */ /* 0x000fe20000000000 */
[----:B------:R-:W-:Y:S01]  /*07b0*/  SEL R19, R19, 0x2, P6 ;  /* 0x0000000213137807 */ /* 0x000fe20003000000 */
[----:B------:R-:W-:Y:S06]  /*07c0*/  @!P2 BRA `(.L_x_3) ;  /* 0x000000000008a947 */ /* 0x000fec0003800000 */
[----:B-12-4-:R-:W-:Y:S01]  /*07d0*/  UCGABAR_ARV ;  /* 0x00000000000079c7 */ /* 0x016fe20008000000 */
[----:B------:R-:W-:Y:S05]  /*07e0*/  BRA `(.L_x_4) ;  /* 0x0000000000047947 */ /* 0x000fea0003800000 */
.L_x_3:
[----:B-12-4-:R-:W-:Y:S01]  /*07f0*/  NOP ;  /* 0x0000000000007918 */ /* 0x016fe20000000000 */
.L_x_4:
[----:B------:R-:W1:Y:S01]  /*0800*/  LDC R2, c[0x0][0x65c] ;  /* 0x00019700ff027b82 */ /* 0x000e620000000800 */
[----:B------:R-:W-:Y:S02]  /*0810*/  IMAD.U32 R8, RZ, RZ, UR8 ;  /* 0x00000008ff087e24 */ /* 0x000fe4000f8e00ff */
[----:B------:R-:W-:Y:S01]  /*0820*/  IMAD.MOV.U32 R9, RZ, RZ, RZ ;  /* 0x000000ffff097224 */ /* 0x000fe200078e00ff */
[----:B-1----:R-:W-:-:S04]  /*0830*/  ISETP.NE.AND P1, PT, R2, 0x1, PT ;  /* 0x000000010200780c */ /* 0x002fc80003f25270 */
[----:B------:R-:W-:-:S09]  /*0840*/  P2R R5, PR, RZ, 0x2 ;  /* 0x00000002ff057803 */ /* 0x000fd20000000000 */
[----:B------:R-:W1:Y:S01]  /*0850*/  @P1 LDC R17, c[0x0][0x10] ;  /* 0x00000400ff111b82 */ /* 0x000e620000000800 */
[----:B------:R-:W-:Y:S02]  /*0860*/  @P1 IMAD.MOV.U32 R5, RZ, RZ, RZ ;  /* 0x000000ffff051224 */ /* 0x000fe400078e00ff */
[----:B------:R-:W-:-:S05]  /*0870*/  @P1 IMAD.MOV.U32 R13, RZ, RZ, RZ ;  /* 0x000000ffff0d1224 */ /* 0x000fca00078e00ff */
[----:B------:R-:W2:Y:S01]  /*0880*/  @!P1 LDC R11, c[0x0][0xc] ;  /* 0x00000300ff0b9b82 */ /* 0x000ea20000000800 */
[----:B-1----:R-:W-:-:S04]  /*0890*/  @P1 IMAD.WIDE.U32 R16, R17, UR8, R4 ;  /* 0x0000000811101c25 */ /* 0x002fc8000f8e0004 */
[----:B------:R-:W-:Y:S02]  /*08a0*/  @P1 IMAD.IADD R17, R17, 0x1, R13 ;  /* 0x0000000111111824 */ /* 0x000fe400078e020d */
[----:B--2---:R-:W-:-:S04]  /*08b0*/  @!P1 IMAD.WIDE.U32 R8, R4, R11, R8 ;  /* 0x0000000b04089225 */ /* 0x004fc800078e0008 */
[----:B------:R-:W-:Y:S02]  /*08c0*/  @!P1 IMAD.MOV.U32 R16, RZ, RZ, R8 ;  /* 0x000000ffff109224 */ /* 0x000fe400078e0008 */
[----:B------:R-:W-:Y:S01]  /*08d0*/  @!P1 IMAD.MOV.U32 R17, RZ, RZ, R9 ;  /* 0x000000ffff119224 */ /* 0x000fe200078e0009 */
[----:B------:R-:W-:Y:S06]  /*08e0*/  @!P2 BRA `(.L_x_5) ;  /* 0x00000000000ca947 */ /* 0x000fec0003800000 */
[----:B------:R-:W-:Y:S01]  /*08f0*/  UCGABAR_WAIT ;  /* 0x0000000000007dc7 */ /* 0x000fe20008000000 */
[----:B------:R-:W-:Y:S01]  /*0900*/  CCTL.IVALL ;  /* 0x00000000ff00798f */ /* 0x000fe20002000000 */
[----:B------:R-:W-:Y:S05]  /*0910*/  BRA `(.L_x_6) ;  /* 0x0000000000047947 */ /* 0x000fea0003800000 */
.L_x_5:
[----:B------:R-:W-:Y:S06]  /*0920*/  BAR.SYNC.DEFER_BLOCKING 0x0 ;  /* 0x0000000000007b1d */ /* 0x000fec0000010000 */
.L_x_6:
[----:B------:R-:W-:Y:S05]  /*0930*/  @!P3 BRA `(.L_x_7) ;  /* 0x0000009400ccb947 */ /* 0x000fea0003800000 */
[----:B------:R-:W-:-:S13]  /*0940*/  ISETP.GT.U32.AND P0, PT, R6, 0x1, PT ;  /* 0x000000010600780c */ /* 0x000fda0003f04070 */
[----:B0-----:R-:W-:Y:S05]  /*0950*/  @P0 EXIT ;  /* 0x000000000000094d */ /* 0x001fea0003800000 */
[----:B------:R-:W-:Y:S01]  /*0960*/  ULDC.64 UR4, c[0x0][0x650] ;  /* 0x0001940000047ab9 */ /* 0x000fe20000000a00 */
[----:B------:R-:W-:Y:S01]  /*0970*/  PRMT R0, RZ, 0x7610, R0 ;  /* 0x00007610ff007816 */ /* 0x000fe20000000000 */
[----:B------:R-:W-:Y:S01]  /*0980*/  IMAD.MOV.U32 R124, RZ, RZ, -0x1 ;  /* 0xffffffffff7c7424 */ /* 0x000fe200078e00ff */
[----:B------:R-:W-:Y:S01]  /*0990*/  ISETP.GE.U32.AND P0, PT, R16, UR4, PT ;  /* 0x0000000410007c0c */ /* 0x000fe2000bf06070 */
[----:B------:R-:W-:Y:S02]  /*09a0*/  IMAD.MOV.U32 R123, RZ, RZ, -0x1 ;  /* 0xffffffffff7b7424 */ /* 0x000fe400078e00ff */
[----:B------:R-:W-:Y:S01]  /*09b0*/  IMAD.MOV.U32 R121, RZ, RZ, -0x1 ;  /* 0xffffffffff797424 */ /* 0x000fe200078e00ff */
[----:B------:R-:W-:-:S13]  /*09c0*/  ISETP.GE.U32.AND.EX P0, PT, R17, UR5, PT, P0 ;  /* 0x0000000511007c0c */ /* 0x000fda000bf06100 */
[----:B------:R-:W-:Y:S05]  /*09d0*/  @P0 BRA `(.L_x_8) ;  /* 0x0000000400280947 */ /* 0x000fea0003800000 */
[----:B------:R-:W0:Y:S01]  /*09e0*/  LDC.64 R20, c[0x0][0x628] ;  /* 0x00018a00ff147b82 */ /* 0x000e220000000a00 */
[----:B------:R-:W-:Y:S02]  /*09f0*/  IMAD.MOV.U32 R8, RZ, RZ, R16 ;  /* 0x000000ffff087224 */ /* 0x000fe400078e0010 */
[----:B------:R-:W-:-:S05]  /*0a00*/  IMAD.MOV.U32 R9, RZ, RZ, R17 ;  /* 0x000000ffff097224 */ /* 0x000fca00078e0011 */
[----:B------:R-:W1:Y:S08]  /*0a10*/  LDC R0, c[0x0][0x630] ;  /* 0x00018c00ff007b82 */ /* 0x000e700000000800 */
[----:B------:R-:W2:Y:S01]  /*0a20*/  LDC.64 R26, c[0x0][0x620] ;  /* 0x00018800ff1a7b82 */ /* 0x000ea20000000a00 */
[----:B0-----:R-:W-:-:S04]  /*0a30*/  ISETP.NE.U32.AND P0, PT, R20, RZ, PT ;  /* 0x000000ff1400720c */ /* 0x001fc80003f05070 */
[----:B------:R-:W-:-:S13]  /*0a40*/  ISETP.NE.AND.EX P0, PT, R21, RZ, PT, P0 ;  /* 0x000000ff1500720c */ /* 0x000fda0003f05300 */
[----:B-12---:R-:W-:Y:S05]  /*0a50*/  @!P0 BRA `(.L_x_9) ;  /* 0x0000000000288947 */ /* 0x006fea0003800000 */
[----:B------:R-:W0:Y:S02]  /*0a60*/  LDC R13, c[0x0][0x634] ;  /* 0x00018d00ff0d7b82 */ /* 0x000e240000000800 */
[----:B0-----:R-:W-:-:S05]  /*0a70*/  IADD3 R13, P0, R16, R13, RZ ;  /* 0x0000000d100d7210 */ /* 0x001fca0007f1e0ff */
[----:B------:R-:W-:-:S04]  /*0a80*/  IMAD.X R15, RZ, RZ, R17, P0 ;  /* 0x000000ffff0f7224 */ /* 0x000fc800000e0611 */
[----:B------:R-:W-:-:S04]  /*0a90*/  IMAD.WIDE.U32 R8, R15, R20, RZ ;  /* 0x000000140f087225 */ /* 0x000fc800078e00ff */
[----:B------:R-:W-:-:S04]  /*0aa0*/  IMAD.WIDE.U32 R10, P0, R13, R21, R8 ;  /* 0x000000150d0a7225 */ /* 0x000fc80007800008 */
[----:B------:R-:W-:-:S04]  /*0ab0*/  IMAD.WIDE.U32 R8, R13, R20, RZ ;  /* 0x000000140d087225 */ /* 0x000fc800078e00ff */
[----:B------:R-:W-:Y:S01]  /*0ac0*/  IMAD.X R13, RZ, RZ, RZ, P0 ;  /* 0x000000ffff0d7224 */ /* 0x000fe200000e06ff */
[----:B------:R-:W-:Y:S01]  /*0ad0*/  IADD3 RZ, P0, R9, R10, RZ ;  /* 0x0000000a09ff7210 */ /* 0x000fe20007f1e0ff */
[----:B------:R-:W-:-:S04]  /*0ae0*/  IMAD.MOV.U32 R12, RZ, RZ, R11 ;  /* 0x000000ffff0c7224 */ /* 0x000fc800078e000b */
[----:B------:R-:W-:-:S08]  /*0af0*/  IMAD.WIDE.U32.X R8, R15, R21, R12, P0 ;  /* 0x000000150f087225 */ /* 0x000fd000000e040c */
.L_x_9:
[----:B------:R-:W0:Y:S01]  /*0b00*/  LDC.64 R20, c[0x0][0x640] ;  /* 0x00019000ff147b82 */ /* 0x000e220000000a00 */
[--C-:B------:R-:W-:Y:S01]  /*0b10*/  SHF.R.U64 R121, R8, R0, R9.reuse ;  /* 0x0000000008797219 */ /* 0x100fe20000001209 */
[----:B------:R-:W-:Y:S01]  /*0b20*/  IMAD R28, R7, R24, R4 ;  /* 0x00000018071c7224 */ /* 0x000fe200078e0204 */
[----:B------:R-:W-:Y:S01]  /*0b30*/  SHF.R.U32.HI R0, RZ, R0, R9 ;  /* 0x00000000ff007219 */ /* 0x000fe20000011609 */
[----:B------:R-:W-:Y:S01]  /*0b40*/  IMAD.MOV.U32 R25, RZ, RZ, 0x1 ;  /* 0x00000001ff197424 */ /* 0x000fe200078e00ff */
[----:B------:R-:W-:-:S03]  /*0b50*/  IADD3 R5, P0, RZ, -R121, RZ ;  /* 0x80000079ff057210 */ /* 0x000fc60007f1e0ff */
[----:B------:R-:W1:Y:S02]  /*0b60*/  LDC R6, c[0x0][0x618] ;  /* 0x00018600ff067b82 */ /* 0x000e640000000800 */
[----:B------:R-:W-:-:S04]  /*0b70*/  IMAD.X R9, RZ, RZ, ~R0, P0 ;  /* 0x000000ffff097224 */ /* 0x000fc800000e0e00 */
[-C--:B------:R-:W-:Y:S02]  /*0b80*/  IMAD R0, R9, R26.reuse, RZ ;  /* 0x0000001a09007224 */ /* 0x080fe400078e02ff */
[----:B------:R-:W2:Y:S01]  /*0b90*/  LDC R11, c[0x0][0x608] ;  /* 0x00018200ff0b7b82 */ /* 0x000ea20000000800 */
[----:B------:R-:W-:-:S04]  /*0ba0*/  IMAD.WIDE.U32 R8, R5, R26, R16 ;  /* 0x0000001a05087225 */ /* 0x000fc800078e0010 */
[----:B------:R-:W-:-:S03]  /*0bb0*/  IMAD R5, R5, R27, R0 ;  /* 0x0000001b05057224 */ /* 0x000fc600078e0200 */
[----:B------:R-:W3:Y:S01]  /*0bc0*/  LDC R12, c[0x0][0x658] ;  /* 0x00019600ff0c7b82 */ /* 0x000ee20000000800 */
[----:B0-----:R-:W-:Y:S01]  /*0bd0*/  ISETP.NE.U32.AND P0, PT, R20, RZ, PT ;  /* 0x000000ff1400720c */ /* 0x001fe20003f05070 */
[----:B------:R-:W-:Y:S02]  /*0be0*/  IMAD.IADD R5, R9, 0x1, R5 ;  /* 0x0000000109057824 */ /* 0x000fe400078e0205 */
[----:B------:R-:W-:Y:S01]  /*0bf0*/  IMAD.MOV.U32 R9, RZ, RZ, -0x1 ;  /* 0xffffffffff097424 */ /* 0x000fe200078e00ff */
[----:B------:R-:W-:-:S03]  /*0c00*/  ISETP.NE.AND.EX P0, PT, R21, RZ, PT, P0 ;  /* 0x000000ff1500720c */ /* 0x000fc60003f05300 */
[----:B------:R-:W0:Y:S01]  /*0c10*/  LDC R15, c[0x0][0x600] ;  /* 0x00018000ff0f7b82 */ /* 0x000e220000000800 */
[-CC-:B-1----:R-:W-:Y:S02]  /*0c20*/  SHF.R.U64 R13, R8, R6.reuse, R5.reuse ;  /* 0x00000006080d7219 */ /* 0x182fe40000001205 */
[----:B------:R-:W-:-:S05]  /*0c30*/  SHF.R.U32.HI R0, RZ, R6, R5 ;  /* 0x00000006ff007219 */ /* 0x000fca0000011605 */
[----:B------:R-:W1:Y:S01]  /*0c40*/  LDC R14, c[0x0][0x648] ;  /* 0x00019200ff0e7b82 */ /* 0x000e620000000800 */
[-CC-:B--2---:R-:W-:Y:S02]  /*0c50*/  SHF.R.U64 R29, R13, R11.reuse, R0.reuse ;  /* 0x0000000b0d1d7219 */ /* 0x184fe40000001200 */
[----:B------:R-:W-:-:S05]  /*0c60*/  SHF.R.U32.HI R5, RZ, R11, R0 ;  /* 0x0000000bff057219 */ /* 0x000fca0000011600 */
[----:B------:R-:W2:Y:S01]  /*0c70*/  LDC R26, c[0x0][0x638] ;  /* 0x00018e00ff1a7b82 */ /* 0x000ea20000000800 */
[-CC-:B---3--:R-:W-:Y:S02]  /*0c80*/  SHF.R.U64 R24, R29, R12.reuse, R5.reuse ;  /* 0x0000000c1d187219 */ /* 0x188fe40000001205 */
[-C--:B------:R-:W-:Y:S02]  /*0c90*/  SHF.L.U32 R0, R9, R12.reuse, RZ ;  /* 0x0000000c09007219 */ /* 0x080fe400000006ff */
[----:B------:R-:W-:Y:S01]  /*0ca0*/  SHF.R.U32.HI R5, RZ, R12, R5 ;  /* 0x0000000cff057219 */ /* 0x000fe20000011605 */
[----:B------:R-:W-:Y:S01]  /*0cb0*/  IMAD.MOV.U32 R4, RZ, RZ, R24 ;  /* 0x000000ffff047224 */ /* 0x000fe200078e0018 */
[----:B------:R-:W-:Y:S01]  /*0cc0*/  LOP3.LUT R10, RZ, R0, RZ, 0x33, !PT ;  /* 0x00000000ff0a7212 */ /* 0x000fe200078e33ff */
[----:B------:R-:W3:Y:S01]  /*0cd0*/  LDC R27, c[0x0][0x610] ;  /* 0x00018400ff1b7b82 */ /* 0x000ee20000000800 */
[----:B------:R-:W-:Y:S05]  /*0ce0*/  @!P0 BRA `(.L_x_10) ;  /* 0x0000000000288947 */ /* 0x000fea0003800000 */
[----:B------:R-:W4:Y:S02]  /*0cf0*/  LDC R9, c[0x0][0x64c] ;  /* 0x00019300ff097b82 */ /* 0x000f240000000800 */
[----:B----4-:R-:W-:-:S05]  /*0d00*/  IADD3 R9, P0, R24, R9, RZ ;  /* 0x0000000918097210 */ /* 0x010fca0007f1e0ff */
        /* <DEDUP_REMOVED lines=8> */
.L_x_10:
[----:B-1----:R-:W-:Y:S01]  /*0d90*/  SHF.R.U64 R4, R4, R14, R5 ;  /* 0x0000000e04047219 */ /* 0x002fe20000001205 */
[----:B0-----:R-:W-:Y:S01]  /*0da0*/  VIADD R6, R15, 0xffffffff ;  /* 0xffffffff0f067836 */ /* 0x001fe20000000000 */
[----:B------:R-:W-:Y:S02]  /*0db0*/  SHF.L.U32 R0, R25, R12, RZ ;  /* 0x0000000c19007219 */ /* 0x000fe400000006ff */
[----:B------:R-:W-:Y:S01]  /*0dc0*/  LOP3.LUT R5, R29, R10, RZ, 0xc0, !PT ;  /* 0x0000000a1d057212 */ /* 0x000fe200078ec0ff */
[----:B------:R-:W-:Y:S01]  /*0dd0*/  IMAD.MOV R7, RZ, RZ, -R4 ;  /* 0x000000ffff077224 */ /* 0x000fe200078e0a04 */
[----:B------:R-:W-:Y:S02]  /*0de0*/  SEL R3, R3, R28, !P1 ;  /* 0x0000001c03037207 */ /* 0x000fe40004800000 */
[----:B------:R-:W-:Y:S01]  /*0df0*/  LOP3.LUT R6, R13, R6, RZ, 0xc0, !PT ;  /* 0x000000060d067212 */ /* 0x000fe200078ec0ff */
[----:B------:R-:W-:Y:S02]  /*0e00*/  IMAD R4, R0, R4, R5 ;  /* 0x0000000400047224 */ /* 0x000fe400078e0205 */
[----:B--2---:R-:W-:-:S02]  /*0e10*/  IMAD R0, R7, R26, R24 ;  /* 0x0000001a07007224 */ /* 0x004fc400078e0218 */
[----:B---3--:R-:W-:Y:S02]  /*0e20*/  IMAD R3, R4, R27, R3 ;  /* 0x0000001b04037224 */ /* 0x008fe400078e0203 */
[----:B------:R-:W-:Y:S02]  /*0e30*/  IMAD R124, R0, R15, R6 ;  /* 0x0000000f007c7224 */ /* 0x000fe400078e0206 */
[----:B------:R-:W-:-:S03]  /*0e40*/  IMAD.MOV.U32 R4, RZ, RZ, 0x1 ;  /* 0x00000001ff047424 */ /* 0x000fc600078e00ff */
[----:B------:R-:W-:Y:S02]  /*0e50*/  SEL R123, R124, R3, !P1 ;  /* 0x000000037c7b7207 */ /* 0x000fe40004800000 */
[----:B------:R-:W-:Y:S02]  /*0e60*/  PRMT R0, R4, 0x7610, R0 ;  /* 0x0000761004007816 */ /* 0x000fe40000000000 */
[----:B------:R-:W-:-:S07]  /*0e70*/  SEL R124, R3, R124, !P1 ;  /* 0x0000007c037c7207 */ /* 0x000fce0004800000 */
.L_x_8:
[----:B------:R-:W-:-:S08]  /*0e80*/  NOP ;  /* 0x0000000000007918 */ /* 0x000fd00000000000 */
[----:B------:R-:W0:Y:S02]  /*0e90*/  USETMAXREG.TRY_ALLOC.CTAPOOL UP0, 0xe8 ;  /* 0x000000e8000079c8 */ /* 0x000e240008000600 */
[----:B0-----:R-:W-:-:S13]  /*0ea0*/  PLOP3.LUT P0, PT, PT, PT, UP0, 0x80, 0x0 ;  /* 0x000000000000781c */ /* 0x001fda0003f0f008 */
[----:B------:R-:W-:Y:S05]  /*0eb0*/  @!P0 BRA `(.L_x_8) ;  /* 0xfffffffc00f08947 */ /* 0x000fea000383ffff */
[----:B------:R-:W-:Y:S01]  /*0ec0*/  ULDC.64 UR4, c[0x0][0x598] ;  /* 0x0001660000047ab9 */ /* 0x000fe20000000a00 */
[----:B------:R-:W-:Y:S01]  /*0ed0*/  ULDC.64 UR36, c[0x0][0x208] ;  /* 0x0000820000247ab9 */ /* 0x000fe20000000a00 */
[----:B------:R-:W-:-:S04]  /*0ee0*/  ISETP.NE.U32.AND P0, PT, RZ, UR4, PT ;  /* 0x00000004ff007c0c */ /* 0x000fc8000bf05070 */
[----:B------:R-:W-:-:S13]  /*0ef0*/  ISETP.NE.AND.EX P0, PT, RZ, UR5, PT, P0 ;  /* 0x00000005ff007c0c */ /* 0x000fda000bf05300 */
[----:B------:R-:W-:Y:S05]  /*0f00*/  @!P0 BRA `(.L_x_11) ;  /* 0x00000000001c8947 */ /* 0x000fea0003800000 */
[----:B------:R-:W0:Y:S02]  /*0f10*/  LDC.64 R4, c[0x0][0x598] ;  /* 0x00016600ff047b82 */ /* 0x000e240000000a00 */
[----:B0-----:R-:W2:Y:S02]  /*0f20*/  LDG.E.64 R4, desc[UR36][R4.64] ;  /* 0x0000002404047981 */ /* 0x001ea4000c1e1b00 */
[----:B--2---:R-:W-:-:S04]  /*0f30*/  ISETP.NE.U32.AND P0, PT, R4, RZ, PT ;  /* 0x000000ff0400720c */ /* 0x004fc80003f05070 */
[----:B------:R-:W-:-:S13]  /*0f40*/  ISETP.NE.AND.EX P0, PT, R5, RZ, PT, P0 ;  /* 0x000000ff0500720c */ /* 0x000fda0003f05300 */
[----:B------:R-:W-:Y:S05]  /*0f50*/  @!P0 BRA `(.L_x_11) ;  /* 0x0000000000088947 */ /* 0x000fea0003800000 */
[----:B------:R0:W5:Y:S01]  /*0f60*/  LD.E R120, desc[UR36][R4.64] ;  /* 0x0000002404787980 */ /* 0x000162000c101900 */
[----:B------:R-:W-:Y:S05]  /*0f70*/  BRA `(.L_x_12) ;  /* 0x0000000000247947 */ /* 0x000fea0003800000 */
.L_x_11:
[----:B------:R-:W-:Y:S02]  /*0f80*/  ULDC.64 UR4, c[0x0][0x588] ;  /* 0x0001620000047ab9 */ /* 0x000fe40000000a00 */
[----:B------:R-:W-:-:S04]  /*0f90*/  ISETP.NE.U32.AND P0, PT, RZ, UR4, PT ;  /* 0x00000004ff007c0c */ /* 0x000fc8000bf05070 */
[----:B------:R-:W-:-:S13]  /*0fa0*/  ISETP.NE.AND.EX P0, PT, RZ, UR5, PT, P0 ;  /* 0x00000005ff007c0c */ /* 0x000fda000bf05300 */
[----:B------:R-:W-:Y:S05]  /*0fb0*/  @!P0 BRA `(.L_x_13) ;  /* 0x00000000000c8947 */ /* 0x000fea0003800000 */
[----:B------:R-:W0:Y:S02]  /*0fc0*/  LDC.64 R4, c[0x0][0x588] ;  /* 0x00016200ff047b82 */ /* 0x000e240000000a00 */
[----:B0-----:R1:W5:Y:S01]  /*0fd0*/  LDG.E R120, desc[UR36][R4.64] ;  /* 0x0000002404787981 */ /* 0x001362000c1e1900 */
[----:B------:R-:W-:Y:S05]  /*0fe0*/  BRA `(.L_x_12) ;  /* 0x0000000000087947 */ /* 0x000fea0003800000 */
.L_x_13:
[----:B------:R-:W-:Y:S02]  /*0ff0*/  ULDC UR4, c[0x0][0x580] ;  /* 0x0001600000047ab9 */ /* 0x000fe40000000800 */
[----:B------:R-:W-:-:S07]  /*1000*/  IMAD.U32 R120, RZ, RZ, UR4 ;  /* 0x00000004ff787e24 */ /* 0x000fce000f8e00ff */
.L_x_12:
[----:B------:R-:W-:Y:S02]  /*1010*/  ULDC.64 UR4, c[0x0][0x5a0] ;  /* 0x0001680000047ab9 */ /* 0x000fe40000000a00 */
[----:B------:R-:W-:-:S04]  /*1020*/  ISETP.NE.U32.AND P0, PT, RZ, UR4, PT ;  /* 0x00000004ff007c0c */ /* 0x000fc8000bf05070 */
[----:B------:R-:W-:-:S13]  /*1030*/  ISETP.NE.AND.EX P0, PT, RZ, UR5, PT, P0 ;  /* 0x00000005ff007c0c */ /* 0x000fda000bf05300 */
[----:B------:R-:W-:Y:S05]  /*1040*/  @!P0 BRA `(.L_x_14) ;  /* 0x00000000001c8947 */ /* 0x000fea0003800000 */
[----:B01----:R-:W0:Y:S02]  /*1050*/  LDC.64 R4, c[0x0][0x5a0] ;  /* 0x00016800ff047b82 */ /* 0x003e240000000a00 */
[----:B0-----:R-:W2:Y:S02]  /*1060*/  LDG.E.64 R4, desc[UR36][R4.64] ;  /* 0x0000002404047981 */ /* 0x001ea4000c1e1b00 */
[----:B--2---:R-:W-:-:S04]  /*1070*/  ISETP.NE.U32.AND P0, PT, R4, RZ, PT ;  /* 0x000000ff0400720c */ /* 0x004fc80003f05070 */
[----:B------:R-:W-:-:S13]  /*1080*/  ISETP.NE.AND.EX P0, PT, R5, RZ, PT, P0 ;  /* 0x000000ff0500720c */ /* 0x000fda0003f05300 */
[----:B------:R-:W-:Y:S05]  /*1090*/  @!P0 BRA `(.L_x_14) ;  /* 0x0000000000088947 */ /* 0x000fea0003800000 */
[----:B------:R0:W5:Y:S01]  /*10a0*/  LD.E R122, desc[UR36][R4.64] ;  /* 0x00000024047a7980 */ /* 0x000162000c101900 */
[----:B------:R-:W-:Y:S05]  /*10b0*/  BRA `(.L_x_15) ;  /* 0x0000000000247947 */ /* 0x000fea0003800000 */
.L_x_14:
[----:B------:R-:W-:Y:S02]  /*10c0*/  ULDC.64 UR4, c[0x0][0x590] ;  /* 0x0001640000047ab9 */ /* 0x000fe40000000a00 */
[----:B------:R-:W-:-:S04]  /*10d0*/  ISETP.NE.U32.AND P0, PT, RZ, UR4, PT ;  /* 0x00000004ff007c0c */ /* 0x000fc8000bf05070 */
[----:B------:R-:W-:-:S13]  /*10e0*/  ISETP.NE.AND.EX P0, PT, RZ, UR5, PT, P0 ;  /* 0x00000005ff007c0c */ /* 0x000fda000bf05300 */
[----:B------:R-:W-:Y:S05]  /*10f0*/  @!P0 BRA `(.L_x_16) ;  /* 0x00000000000c8947 */ /* 0x000fea0003800000 */
[----:B01----:R-:W0:Y:S02]  /*1100*/  LDC.64 R4, c[0x0][0x590] ;  /* 0x00016400ff047b82 */ /* 0x003e240000000a00 */
[----:B0-----:R1:W5:Y:S01]  /*1110*/  LDG.E R122, desc[UR36][R4.64] ;  /* 0x00000024047a7981 */ /* 0x001362000c1e1900 */
[----:B------:R-:W-:Y:S05]  /*1120*/  BRA `(.L_x_15) ;  /* 0x0000000000087947 */ /* 0x000fea0003800000 */
.L_x_16:
[----:B------:R-:W-:Y:S02]  /*1130*/  ULDC UR4, c[0x0][0x584] ;  /* 0x0001610000047ab9 */ /* 0x000fe40000000800 */
[----:B------:R-:W-:-:S07]  /*1140*/  IMAD.U32 R122, RZ, RZ, UR4 ;  /* 0x00000004ff7a7e24 */ /* 0x000fce000f8e00ff */
.L_x_15:
[----:B------:R-:W-:-:S13]  /*1150*/  LOP3.LUT P0, RZ, R0, 0xff, RZ, 0xc0, !PT ;  /* 0x000000ff00ff7812 */ /* 0x000fda000780c0ff */
[----:B------:R-:W-:Y:S05]  /*1160*/  @!P0 EXIT ;  /* 0x000000000000894d */ /* 0x000fea0003800000 */
[----:B------:R-:W-:Y:S01]  /*1170*/  ULDC UR4, c[0x0][0x28c] ;  /* 0x0000a30000047ab9 */ /* 0x000fe20000000800 */
[----:B------:R-:W-:Y:S01]  /*1180*/  LOP3.LUT R128, R19, 0x1, RZ, 0xfc, !PT ;  /* 0x0000000113807812 */ /* 0x000fe200078efcff */
[----:B------:R-:W-:Y:S01]  /*1190*/  UIADD3 UR4, UR4, 0x3f, URZ ;  /* 0x0000003f04047890 */ /* 0x000fe2000fffe03f */
[----:B------:R-:W-:Y:S01]  /*11a0*/  UMOV UR38, URZ ;  /* 0x0000003f00267c82 */ /* 0x000fe20008000000 */
[----:B------:R-:W-:Y:S02]  /*11b0*/  UMOV UR39, URZ ;  /* 0x0000003f00277c82 */ /* 0x000fe40008000000 */
[----:B------:R-:W-:-:S04]  /*11c0*/  USHF.R.S32.HI UR5, URZ, 0x1f, UR4 ;  /* 0x0000001f3f057899 */ /* 0x000fc80008011404 */
[----:B------:R-:W-:-:S04]  /*11d0*/  ULEA.HI UR5, UR5, UR4, URZ, 0x6 ;  /* 0x0000000405057291 */ /* 0x000fc8000f8f303f */
[----:B------:R-:W-:-:S12]  /*11e0*/  USHF.R.S32.HI UR40, URZ, 0x6, UR5 ;  /* 0x000000063f287899 */ /* 0x000fd80008011405 */
.L_x_194:
[----:B------:R-:W-:Y:S01]  /*11f0*/  LOP3.LUT R0, R18, 0x80, RZ, 0xc0, !PT ;  /* 0x0000008012007812 */ /* 0x000fe200078ec0ff */
[----:B--2---:R-:W2:Y:S01]  /*1200*/  S2UR UR7, SR_CgaCtaId ;  /* 0x00000000000779c3 */ /* 0x004ea20000008800 */
[----:B------:R-:W-:Y:S02]  /*1210*/  UMOV UR6, 0x400 ;  /* 0x0000040000067882 */ /* 0x000fe40000000000 */
[----:B------:R-:W-:-:S06]  /*1220*/  SHF.R.U32.HI R0, RZ, 0x7, R0 ;  /* 0x00000007ff007819 */ /* 0x000fcc0000011600 */
[----:B---3--:R-:W3:Y:S01]  /*1230*/  SHFL.IDX PT, R0, R0, RZ, 0x1f ;  /* 0x00001fff00007589 */ /* 0x008ee200000e0000 */
[----:B--2---:R-:W-:Y:S01]  /*1240*/  ULEA UR6, UR7, UR6, 0x18 ;  /* 0x0000000607067291 */ /* 0x004fe2000f8ec03f */
[----:B---3--:R-:W-:-:S13]  /*1250*/  R2UR UR4, R0 ;  /* 0x00000000000472ca */ /* 0x008fda00000e0000 */
[----:B------:R-:W-:-:S04]  /*1260*/  ULEA.HI UR5, UR4, UR4, URZ, 0x1 ;  /* 0x0000000404057291 */ /* 0x000fc8000f8f083f */
[----:B------:R-:W-:-:S04]  /*1270*/  ULOP3.LUT UR5, UR5, 0x7fffe, URZ, 0xc0, !UPT ;  /* 0x0007fffe05057892 */ /* 0x000fc8000f8ec03f */
[----:B------:R-:W-:-:S03]  /*1280*/  UIADD3 UR5, UR4, -UR5, URZ ;  /* 0x8000000504057290 */ /* 0x000fc6000fffe03f */
[----:B------:R-:W-:Y:S01]  /*1290*/  ULDC UR4, c[0x0][0x28c] ;  /* 0x0000a30000047ab9 */ /* 0x000fe20000000800 */
[----:B------:R-:W-:Y:S01]  /*12a0*/  ULEA UR5, UR5, UR6, 0xd ;  /* 0x0000000605057291 */ /* 0x000fe2000f8e683f */
[----:B------:R-:W-:-:S03]  /*12b0*/  ISETP.LT.AND P0, PT, RZ, UR4, PT ;  /* 0x00000004ff007c0c */ /* 0x000fc6000bf01270 */
[----:B------:R-:W-:-:S04]  /*12c0*/  UIADD3 UR5, UR5, 0x100, URZ ;  /* 0x0000010005057890 */ /* 0x000fc8000fffe03f */
[----:B------:R-:W-:-:S04]  /*12d0*/  USHF.R.U32.HI UR5, URZ, 0x4, UR5 ;  /* 0x000000043f057899 */ /* 0x000fc80008011605 */
[----:B------:R-:W-:Y:S02]  /*12e0*/  ULOP3.LUT UR41, UR5, 0x3fff, URZ, 0xc0, !UPT ;  /* 0x00003fff05297892 */ /* 0x000fe4000f8ec03f */
[----:B-1---5:R-:W-:Y:S10]  /*12f0*/  @P0 BRA `(.L_x_17) ;  /* 0x0000000000400947 */ /* 0x022ff40003800000 */
[----:B------:R-:W-:Y:S01]  /*1300*/  MOV R0, 0x0 ;  /* 0x0000000000007802 */ /* 0x000fe20000000f00 */
[----:B------:R-:W-:Y:S01]  /*1310*/  ULDC.64 UR4, c[0x4][0x68] ;  /* 0x01001a0000047ab9 */ /* 0x000fe20000000a00 */
[----:B------:R-:W-:Y:S01]  /*1320*/  ULDC.64 UR6, c[0x4][0x8] ;  /* 0x0100020000067ab9 */ /* 0x000fe20000000a00 */
[----:B01----:R-:W-:Y:S01]  /*1330*/  IMAD.U32 R4, RZ, RZ, UR4 ;  /* 0x00000004ff047e24 */ /* 0x003fe2000f8e00ff */
[----:B------:R0:W1:Y:S01]  /*1340*/  LDC.64 R14, c[0x4][R0] ;  /* 0x01000000000e7b82 */ /* 0x0000620000000a00 */
[----:B------:R-:W-:Y:S01]  /*1350*/  IMAD.U32 R5, RZ, RZ, UR5 ;  /* 0x00000005ff057e24 */ /* 0x000fe2000f8e00ff */
[----:B------:R-:W-:Y:S01]  /*1360*/  ULDC.64 UR4, c[0x4][0x70] ;  /* 0x01001c0000047ab9 */ /* 0x000fe20000000a00 */
[----:B------:R-:W-:Y:S02]  /*1370*/  IMAD.U32 R10, RZ, RZ, UR6 ;  /* 0x00000006ff0a7e24 */ /* 0x000fe4000f8e00ff */
[----:B------:R-:W-:Y:S02]  /*1380*/  IMAD.U32 R6, RZ, RZ, UR4 ;  /* 0x00000004ff067e24 */ /* 0x000fe4000f8e00ff */
[----:B------:R-:W-:-:S02]  /*1390*/  IMAD.U32 R7, RZ, RZ, UR5 ;  /* 0x00000005ff077e24 */ /* 0x000fc4000f8e00ff */
[----:B------:R-:W-:Y:S02]  /*13a0*/  IMAD.U32 R11, RZ, RZ, UR7 ;  /* 0x00000007ff0b7e24 */ /* 0x000fe4000f8e00ff */
[----:B------:R-:W-:Y:S02]  /*13b0*/  IMAD.MOV.U32 R8, RZ, RZ, 0x1e1 ;  /* 0x000001e1ff087424 */ /* 0x000fe400078e00ff */
[----:B------:R-:W-:Y:S02]  /*13c0*/  IMAD.MOV.U32 R12, RZ, RZ, 0x1 ;  /* 0x00000001ff0c7424 */ /* 0x000fe400078e00ff */
[----:B0-----:R-:W-:-:S07]  /*13d0*/  IMAD.MOV.U32 R13, RZ, RZ, RZ ;  /* 0x000000ffff0d7224 */ /* 0x001fce00078e00ff */
[----:B------:R-:W-:-:S07]  /*13e0*/  LEPC R20, `(.L_x_17) ;  /* 0x000000001014794e */ /* 0x000fce0000000000 */
[----:B-1---5:R-:W-:Y:S05]  /*13f0*/  CALL.ABS.NOINC R14 ;  /* 0x000000000e007343 */ /* 0x022fea0003c00000 */
.L_x_17:
[----:B------:R-:W-:-:S13]  /*1400*/  ISETP.NE.AND P0, PT, R128, 0x3, PT ;  /* 0x000000038000780c */ /* 0x000fda0003f05270 */
[----:B------:R-:W-:Y:S05]  /*1410*/  @!P0 BRA `(.L_x_18) ;  /* 0x0000000000048947 */ /* 0x000fea0003800000 */
[----:B------:R-:W-:Y:S01]  /*1420*/  BPT.TRAP 0x1 ;  /* 0x000000040000795c */ /* 0x000fe20000300000 */
.L_x_18:
[----:B------:R-:W2:Y:S01]  /*1430*/  S2UR UR5, SR_CgaCtaId ;  /* 0x00000000000579c3 */ /* 0x000ea20000008800 */
[----:B------:R-:W-:Y:S01]  /*1440*/  UMOV UR4, 0x400 ;  /* 0x0000040000047882 */ /* 0x000fe20000000000 */
[----:B------:R-:W-:Y:S02]  /*1450*/  IMAD.U32 R0, RZ, RZ, UR38 ;  /* 0x00000026ff007e24 */ /* 0x000fe4000f8e00ff */
[----:B------:R-:W-:-:S03]  /*1460*/  IMAD.U32 R3, RZ, RZ, UR39 ;  /* 0x00000027ff037e24 */ /* 0x000fc6000f8e00ff */
[----:B------:R-:W-:Y:S01]  /*1470*/  SHF.L.U32 R0, R0, 0x1f, RZ ;  /* 0x0000001f00007819 */ /* 0x000fe200000006ff */
[----:B--2---:R-:W-:-:S06]  /*1480*/  ULEA UR4, UR5, UR4, 0x18 ;  /* 0x0000000405047291 */ /* 0x004fcc000f8ec03f */
[----:B------:R-:W-:-:S04]  /*1490*/  IMAD.U32 R6, RZ, RZ, UR4 ;  /* 0x00000004ff067e24 */ /* 0x000fc8000f8e00ff */
[----:B------:R-:W-:-:S04]  /*14a0*/  IMAD R3, R3, 0x8, R6 ;  /* 0x0000000803037824 */ /* 0x000fc800078e0206 */
[----:B------:R2:W3:Y:S01]  /*14b0*/  SYNCS.PHASECHK.TRANS64.TRYWAIT P1, [R3+URZ], R0 ;  /* 0x00000000030075a7 */ /* 0x0004e2000802017f */
[----:B------:R-:W-:Y:S05]  /*14c0*/  @!P0 BRA `(.L_x_19) ;  /* 0x0000000000048947 */ /* 0x000fea0003800000 */
[----:B------:R-:W-:Y:S01]  /*14d0*/  BPT.TRAP 0x1 ;  /* 0x000000040000795c */ /* 0x000fe20000300000 */
.L_x_19:
[----:B---3--:R-:W-:Y:S05]  /*14e0*/  @P1 BRA `(.L_x_20) ;  /* 0x0000000000081947 */ /* 0x008fea0003800000 */
[----:B------:R-:W3:Y:S02]  /*14f0*/  SYNCS.PHASECHK.TRANS64.TRYWAIT P1, [R3+URZ], R0 ;  /* 0x00000000030075a7 */ /* 0x000ee4000802017f */
[----:B---3--:R-:W-:Y:S05]  /*1500*/  @!P1 BRA `(.L_x_21) ;  /* 0x000000a000489947 */ /* 0x008fea0003800000 */
.L_x_20:
[----:B------:R-:W-:-:S04]  /*1510*/  UISETP.LT.AND UP0, UPT, UR40, 0x1, UPT ;  /* 0x000000012800788c */ /* 0x000fc8000bf01270 */
[----:B------:R-:W-:-:S06]  /*1520*/  USEL UR4, UR40, 0x1, UP0 ;  /* 0x0000000128047887 */ /* 0x000fcc0008000000 */
[----:B--23--:R-:W-:Y:S01]  /*1530*/  IMAD.U32 R0, RZ, RZ, UR4 ;  /* 0x00000004ff007e24 */ /* 0x00cfe2000f8e00ff */
[----:B------:R-:W-:Y:S05]  /*1540*/  WARPSYNC.ALL ;  /* 0x0000000000007948 */ /* 0x000fea0003800000 */
[----:B------:R-:W-:-:S04]  /*1550*/  IADD3 R0, -R0, UR40, RZ ;  /* 0x0000002800007c10 */ /* 0x000fc8000fffe1ff */
[----:B------:R-:W-:Y:S02]  /*1560*/  ISETP.GE.AND P1, PT, R0, 0x1, PT ;  /* 0x000000010000780c */ /* 0x000fe40003f26270 */
[----:B------:R-:W-:Y:S01]  /*1570*/  R2UR UR4, R6 ;  /* 0x00000000060472ca */ /* 0x000fe200000e0000 */
[----:B------:R-:W-:Y:S01]  /*1580*/  WARPGROUP.ARRIVE ;  /* 0x00000000000079c5 */ /* 0x000fe20000000000 */
[----:B------:R-:W-:Y:S01]  /*1590*/  UMOV UR9, 0x40000040 ;  /* 0x4000004000097882 */ /* 0x000fe20000000000 */
[----:B------:R-:W-:-:S10]  /*15a0*/  UMOV UR11, 0x40000040 ;  /* 0x40000040000b7882 */ /* 0x000fd40000000000 */
[----:B------:R-:W-:-:S04]  /*15b0*/  UIADD3 UR4, UR4, 0x30100, URZ ;  /* 0x0003010004047890 */ /* 0x000fc8000fffe03f */
[----:B------:R-:W-:-:S04]  /*15c0*/  USHF.R.U32.HI UR4, URZ, 0x4, UR4 ;  /* 0x000000043f047899 */ /* 0x000fc80008011604 */
[----:B------:R-:W-:Y:S02]  /*15d0*/  ULOP3.LUT UR5, UR4, 0x3fff, URZ, 0xc0, !UPT ;  /* 0x00003fff04057892 */ /* 0x000fe4000f8ec03f */
[----:B------:R-:W-:Y:S02]  /*15e0*/  ULOP3.LUT UR4, UR41, 0x10000, URZ, 0xfc, !UPT ;  /* 0x0001000029047892 */ /* 0x000fe4000f8efc3f */
[----:B------:R-:W-:Y:S02]  /*15f0*/  ULOP3.LUT UR5, UR5, 0x10000, URZ, 0xfc, !UPT ;  /* 0x0001000005057892 */ /* 0x000fe4000f8efc3f */
[----:B------:R-:W-:Y:S02]  /*1600*/  UIMAD UR6, UR39, 0xc00, UR4 ;  /* 0x00000c00270678a4 */ /* 0x000fe4000f8e0204 */
[----:B------:R-:W-:Y:S02]  /*1610*/  ULEA UR7, UR39, UR5, 0x9 ;  /* 0x0000000527077291 */ /* 0x000fe4000f8e483f */
[----:B------:R-:W-:-:S02]  /*1620*/  UIADD3 UR12, UR6, 0x400, URZ ;  /* 0x00000400060c7890 */ /* 0x000fc4000fffe03f */
[----:B------:R-:W-:Y:S02]  /*1630*/  UIADD3 UR13, UR6, 0x800, URZ ;  /* 0x00000800060d7890 */ /* 0x000fe4000fffe03f */
[----:B------:R-:W-:Y:S01]  /*1640*/  UMOV UR8, UR6 ;  /* 0x0000000600087c82 */ /* 0x000fe20008000000 */
[----:B------:R-:W-:Y:S02]  /*1650*/  UMOV UR10, UR7 ;  /* 0x00000007000a7c82 */ /* 0x000fe40008000000 */
[----:B------:R-:W-:Y:S01]  /*1660*/  HGMMA.64x64x16.F32 R88, gdesc[UR8], RZ, !UPT, gsb0 ;  /* 0x00e00000085879f0 */ /* 0x000fe2000c0008ff */
[----:B------:R-:W-:Y:S01]  /*1670*/  UMOV UR8, UR12 ;  /* 0x0000000c00087c82 */ /* 0x000fe20008000000 */
[----:B------:R-:W-:Y:S01]  /*1680*/  UMOV UR9, 0x40000040 ;  /* 0x4000004000097882 */ /* 0x000fe20000000000 */
[----:B------:R-:W-:Y:S01]  /*1690*/  UIADD3 UR12, UR6, 0x402, URZ ;  /* 0x00000402060c7890 */ /* 0x000fe2000fffe03f */
[----:B------:R-:W-:Y:S02]  /*16a0*/  WARPGROUP.DEPBAR.LE gsb0, 0x0 ;  /* 0x00008000000079c5 */ /* 0x000fe40000010000 */
[----:B------:R-:W-:-:S06]  /*16b0*/  WARPGROUP.ARRIVE ;  /* 0x00000000000079c5 */ /* 0x000fcc0000000000 */
[----:B------:R-:W-:Y:S01]  /*16c0*/  HGMMA.64x64x16.F32 R56, gdesc[UR8], RZ, !UPT, gsb0 ;  /* 0x00e00000083879f0 */ /* 0x000fe2000c0008ff */
[----:B------:R-:W-:Y:S01]  /*16d0*/  UMOV UR8, UR13 ;  /* 0x0000000d00087c82 */ /* 0x000fe20008000000 */
[----:B------:R-:W-:Y:S01]  /*16e0*/  UMOV UR9, 0x40000040 ;  /* 0x4000004000097882 */ /* 0x000fe20000000000 */
[----:B------:R-:W-:Y:S01]  /*16f0*/  UIADD3 UR13, UR6, 0x802, URZ ;  /* 0x00000802060d7890 */ /* 0x000fe2000fffe03f */
[----:B------:R-:W-:Y:S02]  /*1700*/  WARPGROUP.DEPBAR.LE gsb0, 0x0 ;  /* 0x00008000000079c5 */ /* 0x000fe40000010000 */
[----:B------:R-:W-:-:S06]  /*1710*/  WARPGROUP.ARRIVE ;  /* 0x00000000000079c5 */ /* 0x000fcc0000000000 */
[----:B------:R-:W-:Y:S01]  /*1720*/  HGMMA.64x64x16.F32 R24, gdesc[UR8], RZ, !UPT, gsb0 ;  /* 0x00e00000081879f0 */ /* 0x000fe2000c0008ff */
[----:B------:R-:W-:Y:S02]  /*1730*/  UIADD3 UR8, UR6, 0x2, URZ ;  /* 0x0000000206087890 */ /* 0x000fe4000fffe03f */
[----:B------:R-:W-:Y:S01]  /*1740*/  UIADD3 UR10, UR7, 0x2, URZ ;  /* 0x00000002070a7890 */ /* 0x000fe2000fffe03f */
[----:B------:R-:W-:Y:S01]  /*1750*/  UMOV UR9, 0x40000040 ;  /* 0x4000004000097882 */ /* 0x000fe20000000000 */
[----:B------:R-:W-:Y:S01]  /*1760*/  UMOV UR11, 0x40000040 ;  /* 0x40000040000b7882 */ /* 0x000fe20000000000 */
[----:B------:R-:W-:Y:S02]  /*1770*/  WARPGROUP.DEPBAR.LE gsb0, 0x0 ;  /* 0x00008000000079c5 */ /* 0x000fe40000010000 */
[----:B------:R-:W-:-:S06]  /*1780*/  WARPGROUP.ARRIVE ;  /* 0x00000000000079c5 */ /* 0x000fcc0000000000 */
[----:B------:R-:W-:Y:S01]  /*1790*/  HGMMA.64x64x16.F32 R88, gdesc[UR8], R88, gsb0 ;  /* 0x00e00000085879f0 */ /* 0x000fe20008000858 */
[----:B------:R-:W-:Y:S01]  /*17a0*/  UMOV UR8, UR12 ;  /* 0x0000000c00087c82 */ /* 0x000fe20008000000 */
[----:B------:R-:W-:Y:S01]  /*17b0*/  UMOV UR9, 0x40000040 ;  /* 0x4000004000097882 */ /* 0x000fe20000000000 */
[----:B------:R-:W-:Y:S01]  /*17c0*/  UIADD3 UR12, UR6, 0x404, URZ ;  /* 0x00000404060c7890 */ /* 0x000fe2000fffe03f */
        /* <DEDUP_REMOVED lines=26> */
[----:B------:R-:W-:Y:S02]  /*1970*/  UIADD3 UR8, UR6, 0x6, URZ ;  /* 0x0000000606087890 */ /* 0x000fe4000fffe03f */
[----:B------:R-:W-:Y:S01]  /*1980*/  UIADD3 UR10, UR7, 0x6, URZ ;  /* 0x00000006070a7890 */ /* 0x000fe2000fffe03f */
[----:B------:R-:W-:Y:S01]  /*1990*/  UMOV UR9, 0x40000040 ;  /* 0x4000004000097882 */ /* 0x000fe20000000000 */
[----:B------:R-:W-:Y:S01]  /*19a0*/  UMOV UR11, 0x40000040 ;  /* 0x40000040000b7882 */ /* 0x000fe20000000000 */
[----:B------:R-:W-:Y:S02]  /*19b0*/  UIADD3 UR7, UR6, 0x406, URZ ;  /* 0x0000040606077890 */ /* 0x000fe4000fffe03f */
[----:B------:R-:W-:Y:S01]  /*19c0*/  UIADD3 UR6, UR6, 0x806, URZ ;  /* 0x0000080606067890 */ /* 0x000fe2000fffe03f */
        /* <DEDUP_REMOVED lines=12> */
[----:B------:R-:W-:Y:S03]  /*1a90*/  HGMMA.64x64x16.F32 R24, gdesc[UR8], R24, gsb0 ;  /* 0x00e00000081879f0 */ /* 0x000fe60008000818 */
[----:B------:R-:W-:Y:S02]  /*1aa0*/  WARPGROUP.DEPBAR.LE gsb0, 0x0 ;  /* 0x00008000000079c5 */ /* 0x000fe40000010000 */
[----:B------:R-:W-:Y:S05]  /*1ab0*/  @!P1 BRA `(.L_x_22) ;  /* 0x0000000400ec9947 */ /* 0x000fea0003800000 */
[----:B------:R-:W-:Y:S02]  /*1ac0*/  UIADD3 UR6, UR39, 0x1, URZ ;  /* 0x0000000127067890 */ /* 0x000fe4000fffe03f */
[----:B------:R-:W-:Y:S02]  /*1ad0*/  IMAD.U32 R3, RZ, RZ, UR39 ;  /* 0x00000027ff037e24 */ /* 0x000fe4000f8e00ff */
[----:B------:R-:W-:-:S04]  /*1ae0*/  UISETP.NE.AND UP0, UPT, UR6, 0x4, UPT ;  /* 0x000000040600788c */ /* 0x000fc8000bf05270 */
[----:B------:R-:W-:Y:S02]  /*1af0*/  USEL UR7, URZ, 0x1, UP0 ;  /* 0x000000013f077887 */ /* 0x000fe40008000000 */
[----:B------:R-:W-:Y:S02]  /*1b00*/  USEL UR6, UR6, URZ, UP0 ;  /* 0x0000003f06067287 */ /* 0x000fe40008000000 */
[----:B------:R-:W-:-:S06]  /*1b10*/  ULOP3.LUT UR7, UR38, UR7, URZ, 0x3c, !UPT ;  /* 0x0000000726077292 */ /* 0x000fcc000f8e3c3f */
[----:B------:R-:W-:-:S07]  /*1b20*/  IMAD.U32 R7, RZ, RZ, UR7 ;  /* 0x00000007ff077e24 */ /* 0x000fce000f8e00ff */
.L_x_29:
[----:B------:R-:W-:Y:S05]  /*1b30*/  @!P0 BRA `(.L_x_23) ;  /* 0x0000000000048947 */ /* 0x000fea0003800000 */
[----:B------:R-:W-:Y:S01]  /*1b40*/  BPT.TRAP 0x1 ;  /* 0x000000040000795c */ /* 0x000fe20000300000 */
.L_x_23:
[----:B------:R-:W2:Y:S01]  /*1b50*/  S2UR UR8, SR_CgaCtaId ;  /* 0x00000000000879c3 */ /* 0x000ea20000008800 */
[----:B------:R-:W-:Y:S01]  /*1b60*/  UMOV UR7, 0x400 ;  /* 0x0000040000077882 */ /* 0x000fe20000000000 */
[----:B01----:R-:W-:Y:S01]  /*1b70*/  IMAD.U32 R5, RZ, RZ, UR6 ;  /* 0x00000006ff057e24 */ /* 0x003fe2000f8e00ff */
[----:B------:R-:W-:Y:S01]  /*1b80*/  SHF.L.U32 R4, R7, 0x1f, RZ ;  /* 0x0000001f07047819 */ /* 0x000fe200000006ff */
[----:B--2---:R-:W-:-:S06]  /*1b90*/  ULEA UR7, UR8, UR7, 0x18 ;  /* 0x0000000708077291 */ /* 0x004fcc000f8ec03f */
[----:B------:R-:W-:-:S04]  /*1ba0*/  IMAD.U32 R6, RZ, RZ, UR7 ;  /* 0x00000007ff067e24 */ /* 0x000fc8000f8e00ff */
[----:B------:R-:W-:-:S04]  /*1bb0*/  IMAD R5, R5, 0x8, R6 ;  /* 0x0000000805057824 */ /* 0x000fc800078e0206 */
[----:B------:R0:W1:Y:S01]  /*1bc0*/  SYNCS.PHASECHK.TRANS64.TRYWAIT P1, [R5+URZ], R4 ;  /* 0x00000004050075a7 */ /* 0x000062000802017f */
[----:B------:R-:W-:Y:S05]  /*1bd0*/  @!P0 BRA `(.L_x_24) ;  /* 0x0000000000048947 */ /* 0x000fea0003800000 */
[----:B------:R-:W-:Y:S01]  /*1be0*/  BPT.TRAP 0x1 ;  /* 0x000000040000795c */ /* 0x000fe20000300000 */
.L_x_24:
[----:B-1----:R-:W-:Y:S05]  /*1bf0*/  @P1 BRA `(.L_x_25) ;  /* 0x0000000000081947 */ /* 0x002fea0003800000 */
[----:B------:R-:W1:Y:S02]  /*1c00*/  SYNCS.PHASECHK.TRANS64.TRYWAIT P1, [R5+URZ], R4 ;  /* 0x00000004050075a7 */ /* 0x000e64000802017f */
[----:B-1----:R-:W-:Y:S05]  /*1c10*/  @!P1 BRA `(.L_x_26) ;  /* 0x0000009800989947 */ /* 0x002fea0003800000 */
.L_x_25:
[----:B------:R-:W-:Y:S01]  /*1c20*/  UIMAD UR8, UR6, 0xc00, UR4 ;  /* 0x00000c00060878a4 */ /* 0x000fe2000f8e0204 */
[----:B------:R-:W-:Y:S01]  /*1c30*/  WARPGROUP.ARRIVE ;  /* 0x00000000000079c5 */ /* 0x000fe20000000000 */
[----:B------:R-:W-:Y:S01]  /*1c40*/  ULEA UR10, UR6, UR5, 0x9 ;  /* 0x00000005060a7291 */ /* 0x000fe2000f8e483f */
[----:B------:R-:W-:Y:S01]  /*1c50*/  UMOV UR9, 0x40000040 ;  /* 0x4000004000097882 */ /* 0x000fe20000000000 */
[----:B------:R-:W-:Y:S01]  /*1c60*/  UMOV UR11, 0x40000040 ;  /* 0x40000040000b7882 */ /* 0x000fe20000000000 */
[----:B------:R-:W-:Y:S01]  /*1c70*/  UIADD3 UR12, UR8, 0x400, URZ ;  /* 0x00000400080c7890 */ /* 0x000fe2000fffe03f */
[----:B------:R-:W-:-:S03]  /*1c80*/  UMOV UR15, UR11 ;  /* 0x0000000b000f7c82 */ /* 0x000fc60008000000 */
[----:B------:R-:W-:Y:S01]  /*1c90*/  UMOV UR14, UR10 ;  /* 0x0000000a000e7c82 */ /* 0x000fe20008000000 */
[----:B------:R-:W-:Y:S01]  /*1ca0*/  UMOV UR13, 0x40000040 ;  /* 0x40000040000d7882 */ /* 0x000fe20000000000 */
[----:B------:R-:W-:Y:S01]  /*1cb0*/  HGMMA.64x64x16.F32 R88, gdesc[UR8], R88, gsb0 ;  /* 0x00e00000085879f0 */ /* 0x000fe20008000858 */
[----:B------:R-:W-:Y:S02]  /*1cc0*/  UIADD3 UR7, UR8, 0x800, URZ ;  /* 0x0000080008077890 */ /* 0x000fe4000fffe03f */
[----:B------:R-:W-:Y:S01]  /*1cd0*/  UIADD3 UR9, UR8, 0x802, URZ ;  /* 0x0000080208097890 */ /* 0x000fe2000fffe03f */
[----:B------:R-:W-:Y:S02]  /*1ce0*/  WARPGROUP.DEPBAR.LE gsb0, 0x0 ;  /* 0x00008000000079c5 */ /* 0x000fe40000010000 */
[----:B------:R-:W-:-:S06]  /*1cf0*/  WARPGROUP.ARRIVE ;  /* 0x00000000000079c5 */ /* 0x000fcc0000000000 */
[----:B------:R-:W-:Y:S01]  /*1d00*/  HGMMA.64x64x16.F32 R56, gdesc[UR12], R56, gsb0 ;  /* 0x00e000000c3879f0 */ /* 0x000fe20008000838 */
[----:B------:R-:W-:Y:S01]  /*1d10*/  UMOV UR14, UR10 ;  /* 0x0000000a000e7c82 */ /* 0x000fe20008000000 */
[----:B------:R-:W-:Y:S01]  /*1d20*/  UMOV UR15, UR11 ;  /* 0x0000000b000f7c82 */ /* 0x000fe20008000000 */
[----:B------:R-:W-:Y:S01]  /*1d30*/  UMOV UR12, UR7 ;  /* 0x00000007000c7c82 */ /* 0x000fe20008000000 */
[----:B------:R-:W-:Y:S01]  /*1d40*/  UMOV UR13, 0x40000040 ;  /* 0x40000040000d7882 */ /* 0x000fe20000000000 */
[----:B------:R-:W-:Y:S01]  /*1d50*/  UIADD3 UR7, UR8, 0x402, URZ ;  /* 0x0000040208077890 */ /* 0x000fe2000fffe03f */
        /* <DEDUP_REMOVED lines=39> */
[----:B------:R-:W-:Y:S01]  /*1fd0*/  UMOV UR9, 0x40000040 ;  /* 0x4000004000097882 */ /* 0x000fe20000000000 */
[----:B------:R-:W-:Y:S02]  /*1fe0*/  WARPGROUP.DEPBAR.LE gsb0, 0x0 ;  /* 0x00008000000079c5 */ /* 0x000fe40000010000 */
[----:B------:R-:W-:-:S06]  /*1ff0*/  WARPGROUP.ARRIVE ;  /* 0x00000000000079c5 */ /* 0x000fcc0000000000 */
[----:B------:R-:W-:Y:S01]  /*2000*/  HGMMA.64x64x16.F32 R24, gdesc[UR12], R24, gsb0 ;  /* 0x00e000000c1879f0 */ /* 0x000fe20008000818 */
[----:B------:R-:W-:Y:S02]  /*2010*/  UIADD3 UR12, UR8, 0x406, URZ ;  /* 0x00000406080c7890 */ /* 0x000fe4000fffe03f */
[----:B------:R-:W-:-:S03]  /*2020*/  UIADD3 UR13, UR8, 0x806, URZ ;  /* 0x00000806080d7890 */ /* 0x000fc6000fffe03f */
[----:B------:R-:W-:Y:S01]  /*2030*/  UMOV UR8, UR7 ;  /* 0x0000000700087c82 */ /* 0x000fe20008000000 */
        /* <DEDUP_REMOVED lines=15> */
[----:B------:R-:W-:Y:S01]  /*2130*/  BPT.TRAP 0x1 ;  /* 0x000000040000795c */ /* 0x000fe20000300000 */
.L_x_27:
[----:B------:R-:W-:-:S13]  /*2140*/  ISETP.NE.AND P1, PT, R22, RZ, PT ;  /* 0x000000ff1600720c */ /* 0x000fda0003f25270 */
[----:B01----:R-:W-:-:S04]  /*2150*/  @P1 IMAD R4, R3, 0x8, R6 ;  /* 0x0000000803041824 */ /* 0x003fc800078e0206 */
[----:B------:R-:W-:-:S05]  /*2160*/  @P1 VIADD R4, R4, 0x20 ;  /* 0x0000002004041836 */ /* 0x000fca0000000000 */
[----:B------:R-:W-:-:S04]  /*2170*/  @P1 PRMT R4, R23, 0x654, R4 ;  /* 0x0000065417041816 */ /* 0x000fc80000000004 */
[----:B------:R0:W-:Y:S01]  /*2180*/  @P1 SYNCS.ARRIVE.TRANS64.RED.A1T0 RZ, [R4+URZ], RZ ;  /* 0x000000ff04ff19a7 */ /* 0x0001e2000810043f */
[----:B------:R-:W-:-:S13]  /*2190*/  ISETP.GT.U32.AND P1, PT, R19, 0x1, PT ;  /* 0x000000011300780c */ /* 0x000fda0003f24070 */
[----:B0-----:R-:W-:Y:S05]  /*21a0*/  @P1 BRA `(.L_x_28) ;  /* 0x0000000000041947 */ /* 0x001fea0003800000 */
[----:B------:R-:W-:Y:S01]  /*21b0*/  BPT.TRAP 0x1 ;  /* 0x000000040000795c */ /* 0x000fe20000300000 */
.L_x_28:
[----:B------:R-:W-:Y:S01]  /*21c0*/  UIADD3 UR6, UR6, 0x1, URZ ;  /* 0x0000000106067890 */ /* 0x000fe2000fffe03f */
[C---:B------:R-:W-:Y:S01]  /*21d0*/  ISETP.GT.AND P2, PT, R0.reuse, 0x1, PT ;  /* 0x000000010000780c */ /* 0x040fe20003f44270 */
[----:B------:R-:W-:Y:S02]  /*21e0*/  VIADD R3, R3, 0x1 ;  /* 0x0000000103037836 */ /* 0x000fe40000000000 */
[----:B------:R-:W-:Y:S01]  /*21f0*/  UISETP.NE.AND UP0, UPT, UR6, 0x4, UPT ;  /* 0x000000040600788c */ /* 0x000fe2000bf05270 */
[----:B------:R-:W-:Y:S02]  /*2200*/  VIADD R0, R0, 0xffffffff ;  /* 0xffffffff00007836 */ /* 0x000fe40000000000 */
[C---:B------:R-:W-:Y:S01]  /*2210*/  ISETP.NE.AND P1, PT, R3.reuse, 0x4, PT ;  /* 0x000000040300780c */ /* 0x040fe20003f25270 */
[----:B------:R-:W-:Y:S02]  /*2220*/  USEL UR7, URZ, 0x1, UP0 ;  /* 0x000000013f077887 */ /* 0x000fe40008000000 */
[----:B------:R-:W-:Y:S01]  /*2230*/  USEL UR6, UR6, URZ, UP0 ;  /* 0x0000003f06067287 */ /* 0x000fe20008000000 */
[----:B------:R-:W-:-:S03]  /*2240*/  SEL R3, R3, RZ, P1 ;  /* 0x000000ff03037207 */ /* 0x000fc60000800000 */
[----:B------:R-:W-:Y:S01]  /*2250*/  LOP3.LUT R7, R7, UR7, RZ, 0x3c, !PT ;  /* 0x0000000707077c12 */ /* 0x000fe2000f8e3cff */
[----:B------:R-:W-:Y:S07]  /*2260*/  @P2 BRA `(.L_x_29) ;  /* 0xfffffff800302947 */ /* 0x000fee000383ffff */
.L_x_22:
[----:B------:R-:W2:Y:S02]  /*2270*/  LDC R0, c[0x0][0x28c] ;  /* 0x0000a300ff007b82 */ /* 0x000ea40000000800 */
[----:B--2---:R-:W-:-:S13]  /*2280*/  ISETP.GE.AND P1, PT, R0, 0x1, PT ;  /* 0x000000010000780c */ /* 0x004fda0003f26270 */
[----:B------:R-:W-:Y:S05]  /*2290*/  @!P1 BRA `(.L_x_30) ;  /* 0x0000000000409947 */ /* 0x000fea0003800000 */
[----:B------:R-:W-:Y:S05]  /*22a0*/  @!P0 BRA `(.L_x_31) ;  /* 0x0000000000048947 */ /* 0x000fea0003800000 */
[----:B------:R-:W-:Y:S01]  /*22b0*/  BPT.TRAP 0x1 ;  /* 0x000000040000795c */ /* 0x000fe20000300000 */
.L_x_31:
[----:B------:R-:W-:Y:S01]  /*22c0*/  ISETP.NE.AND P0, PT, R22, RZ, PT ;  /* 0x000000ff1600720c */ /* 0x000fe20003f05270 */
[----:B------:R-:W-:-:S12]  /*22d0*/  UISETP.LT.AND UP1, UPT, UR40, 0x1, UPT ;  /* 0x000000012800788c */ /* 0x000fd8000bf21270 */
[----:B------:R-:W-:-:S05]  /*22e0*/  VOTEU.ANY UP0, P0 ;  /* 0x00000000003f7886 */ /* 0x000fca0000000100 */
[----:B------:R-:W-:-:S04]  /*22f0*/  @UP0 USEL UR4, UR40, 0x1, UP1 ;  /* 0x0000000128040887 */ /* 0x000fc80008800000 */
[----:B------:R-:W-:-:S06]  /*2300*/  @UP0 UIADD3 UR4, UR39, UR40, -UR4 ;  /* 0x0000002827040290 */ /* 0x000fcc000fffe804 */
[----:B------:R-:W-:-:S04]  /*2310*/  IMAD.U32 R0, RZ, RZ, UR4 ;  /* 0x00000004ff007e24 */ /* 0x000fc8000f8e00ff */
[----:B------:R-:W-:-:S05]  /*2320*/  @P0 IMAD.SHL.U32 R0, R0, 0x8, RZ ;  /* 0x0000000800000824 */ /* 0x000fca00078e00ff */
[----:B------:R-:W-:-:S04]  /*2330*/  @P0 LOP3.LUT R0, R0, 0x18, RZ, 0xc0, !PT ;  /* 0x0000001800000812 */ /* 0x000fc800078ec0ff */
[----:B------:R-:W-:-:S04]  /*2340*/  @P0 IADD3 R0, R6, 0x20, R0 ;  /* 0x0000002006000810 */ /* 0x000fc80007ffe000 */
[----:B------:R-:W-:-:S04]  /*2350*/  @P0 PRMT R0, R23, 0x654, R0 ;  /* 0x0000065417000816 */ /* 0x000fc80000000000 */
[----:B------:R2:W-:Y:S01]  /*2360*/  @P0 SYNCS.ARRIVE.TRANS64.RED.A1T0 RZ, [R0+URZ], RZ ;  /* 0x000000ff00ff09a7 */ /* 0x0005e2000810043f */
[----:B------:R-:W-:-:S13]  /*2370*/  ISETP.GT.U32.AND P0, PT, R19, 0x1, PT ;  /* 0x000000011300780c */ /* 0x000fda0003f04070 */
[----:B--2---:R-:W-:Y:S05]  /*2380*/  @P0 BRA `(.L_x_30) ;  /* 0x0000000000040947 */ /* 0x004fea0003800000 */
[----:B------:R-:W-:Y:S01]  /*2390*/  BPT.TRAP 0x1 ;  /* 0x000000040000795c */ /* 0x000fe20000300000 */
.L_x_30:
[----:B------:R-:W2:Y:S01]  /*23a0*/  LDC R7, c[0x0][0x288] ;  /* 0x0000a200ff077b82 */ /* 0x000ea20000000800 */
[--C-:B------:R-:W-:Y:S01]  /*23b0*/  SHF.R.U32.HI R0, RZ, 0x2, R18.reuse ;  /* 0x00000002ff007819 */ /* 0x100fe20000011612 */
[----:B------:R-:W-:Y:S01]  /*23c0*/  UIADD3 UR39, UR40, UR39, URZ ;  /* 0x0000002728277290 */ /* 0x000fe2000fffe03f */
[----:B01----:R-:W-:Y:S01]  /*23d0*/  SHF.R.U32.HI R5, RZ, 0x7, R18 ;  /* 0x00000007ff057819 */ /* 0x003fe20000011612 */
[----:B------:R-:W-:Y:S01]  /*23e0*/  IMAD.SHL.U32 R123, R123, 0x40, RZ ;  /* 0x000000407b7b7824 */ /* 0x000fe200078e00ff */
[----:B------:R-:W-:Y:S01]  /*23f0*/  LOP3.LUT R3, R0, 0x7, RZ, 0xc0, !PT ;  /* 0x0000000700037812 */ /* 0x000fe200078ec0ff */
[----:B------:R-:W-:Y:S01]  /*2400*/  USHF.R.U32.HI UR4, URZ, 0x2, UR39 ;  /* 0x000000023f047899 */ /* 0x000fe20008011627 */
[C---:B------:R-:W-:Y:S01]  /*2410*/  LOP3.LUT R4, R18.reuse, 0x60, RZ, 0xc0, !PT ;  /* 0x0000006012047812 */ /* 0x040fe200078ec0ff */
[----:B------:R-:W-:Y:S01]  /*2420*/  IMAD.SHL.U32 R12, R18, 0x2, RZ ;  /* 0x00000002120c7824 */ /* 0x000fe200078e00ff */
[----:B------:R-:W-:Y:S01]  /*2430*/  LOP3.LUT R0, R5, 0x1, RZ, 0xc0, !PT ;  /* 0x0000000105007812 */ /* 0x000fe200078ec0ff */
[----:B------:R-:W-:Y:S01]  /*2440*/  ULOP3.LUT UR4, UR4, 0x1, URZ, 0xc0, !UPT ;  /* 0x0000000104047892 */ /* 0x000fe2000f8ec03f */
[----:B------:R-:W-:Y:S01]  /*2450*/  SHF.R.U32.HI R6, RZ, 0x1, R4 ;  /* 0x00000001ff067819 */ /* 0x000fe20000011604 */
[----:B------:R-:W-:Y:S01]  /*2460*/  ULDC UR8, c[0x0][0x284] ;  /* 0x0000a10000087ab9 */ /* 0x000fe20000000800 */
[----:B------:R-:W-:Y:S01]  /*2470*/  UISETP.GT.U32.AND UP1, UPT, UR39, 0x3, UPT ;  /* 0x000000032700788c */ /* 0x000fe2000bf24070 */
[----:B------:R-:W-:Y:S01]  /*2480*/  IMAD.SHL.U32 R4, R0, 0x40, RZ ;  /* 0x0000004000047824 */ /* 0x000fe200078e00ff */
[----:B------:R-:W-:Y:S01]  /*2490*/  IADD3 R5, RZ, -R6, -R3 ;  /* 0x80000006ff057210 */ /* 0x000fe20007ffe803 */
[----:B------:R-:W-:Y:S01]  /*24a0*/  UISETP.NE.U32.AND UP0, UPT, UR4, 0x1, UPT ;  /* 0x000000010400788c */ /* 0x000fe2000bf05070 */
[----:B------:R-:W-:Y:S01]  /*24b0*/  SHF.R.S32.HI R11, RZ, 0x1f, R121 ;  /* 0x0000001fff0b7819 */ /* 0x000fe20000011479 */
[----:B------:R-:W-:Y:S01]  /*24c0*/  ULDC.64 UR6, c[0x0][0x5d0] ;  /* 0x0001740000067ab9 */ /* 0x000fe20000000a00 */
[----:B------:R-:W-:Y:S01]  /*24d0*/  LOP3.LUT R3, R4, 0x40, R3, 0xe2, !PT ;  /* 0x0000004004037812 */ /* 0x000fe200078ee203 */
[----:B------:R-:W-:Y:S01]  /*24e0*/  UISETP.LT.U32.AND UP1, UPT, UR40, 0x4, UP1 ;  /* 0x000000042800788c */ /* 0x000fe20008f21070 */
[----:B------:R-:W-:Y:S01]  /*24f0*/  LOP3.LUT R4, R18, 0x3, RZ, 0xc0, !PT ;  /* 0x0000000312047812 */ /* 0x000fe200078ec0ff */
[----:B------:R-:W-:Y:S01]  /*2500*/  UISETP.GT.U32.AND UP0, UPT, UR40, 0x3, !UP0 ;  /* 0x000000032800788c */ /* 0x000fe2000c704070 */
[C---:B------:R-:W-:Y:S01]  /*2510*/  LOP3.LUT R12, R123.reuse, 0x6, R12, 0xf8, !PT ;  /* 0x000000067b0c7812 */ /* 0x040fe200078ef80c */
[----:B------:R-:W-:Y:S01]  /*2520*/  IMAD R0, R0, -0x40, R5 ;  /* 0xffffffc000007824 */ /* 0x000fe200078e0205 */
[----:B--2---:R-:W-:Y:S01]  /*2530*/  ISETP.GE.AND P0, PT, R123, R7, PT ;  /* 0x000000077b00720c */ /* 0x004fe20003f06270 */
[----:B------:R-:W-:Y:S01]  /*2540*/  IMAD R10, R4, -0x2, R7 ;  /* 0xfffffffe040a7824 */ /* 0x000fe200078e0207 */
[----:B------:R-:W-:Y:S01]  /*2550*/  SHF.R.S32.HI R13, RZ, 0x1f, R12 ;  /* 0x0000001fff0d7819 */ /* 0x000fe2000001140c */
[C---:B------:R-:W-:Y:S01]  /*2560*/  IMAD R7, R124.reuse, 0x180, RZ ;  /* 0x000001807c077824 */ /* 0x040fe200078e02ff */
[----:B------:R-:W-:Y:S01]  /*2570*/  USEL UR5, URZ, 0x1, !UP1 ;  /* 0x000000013f057887 */ /* 0x000fe2000c800000 */
[----:B------:R-:W-:Y:S01]  /*2580*/  IMAD R4, R11, UR6, RZ ;  /* 0x000000060b047c24 */ /* 0x000fe2000f8e02ff */
[----:B------:R-:W-:Y:S01]  /*2590*/  USEL UR4, URZ, 0x1, !UP0 ;  /* 0x000000013f047887 */ /* 0x000fe2000c000000 */
[----:B------:R-:W-:Y:S01]  /*25a0*/  IMAD.WIDE R124, R124, 0x180, RZ ;  /* 0x000001807c7c7825 */ /* 0x000fe200078e02ff */
[----:B------:R-:W-:Y:S01]  /*25b0*/  ISETP.GE.OR P0, PT, R7, UR8, P0 ;  /* 0x0000000807007c0c */ /* 0x000fe20008706670 */
[----:B------:R-:W-:-:S02]  /*25c0*/  ULOP3.LUT UR39, UR39, 0x3, URZ, 0xc0, !UPT ;  /* 0x0000000327277892 */ /* 0x000fc4000f8ec03f */
[C---:B------:R-:W-:Y:S01]  /*25d0*/  IMAD R9, R121.reuse, UR7, R4 ;  /* 0x0000000779097c24 */ /* 0x040fe2000f8e0204 */
[----:B------:R-:W-:Y:S01]  /*25e0*/  LOP3.LUT R139, R124, R3, R6, 0xfe, !PT ;  /* 0x000000037c8b7212 */ /* 0x000fe200078efe06 */
[----:B------:R-:W-:Y:S01]  /*25f0*/  IMAD.WIDE.U32 R4, R121, UR6, R12 ;  /* 0x0000000679047c25 */ /* 0x000fe2000f8e000c */
[----:B------:R-:W-:Y:S01]  /*2600*/  ULOP3.LUT UR38, UR4, UR38, UR5, 0x96, !UPT ;  /* 0x0000002604267292 */ /* 0x000fe2000f8e9605 */
[----:B------:R-:W-:Y:S02]  /*2610*/  IADD3 R3, -R7, UR8, R0 ;  /* 0x0000000807037c10 */ /* 0x000fe4000fffe100 */
[----:B------:R-:W-:Y:S02]  /*2620*/  IMAD.IADD R5, R5, 0x1, R9 ;  /* 0x0000000105057824 */ /* 0x000fe400078e0209 */
[----:B------:R-:W-:Y:S02]  /*2630*/  IMAD.IADD R10, R10, 0x1, -R123 ;  /* 0x000000010a0a7824 */ /* 0x000fe400078e0a7b */
[----:B------:R-:W-:Y:S01]  /*2640*/  IMAD.MOV.U32 R0, RZ, RZ, -0x1 ;  /* 0xffffffffff007424 */ /* 0x000fe200078e00ff */
[----:B------:R-:W-:Y:S06]  /*2650*/  @P0 BRA `(.L_x_32) ;  /* 0x0000007000d80947 */ /* 0x000fec0003800000 */
[----:B------:R-:W0:Y:S01]  /*2660*/  LDC.64 R20, c[0x0][0x5c8] ;  /* 0x00017200ff147b82 */ /* 0x000e220000000a00 */
[----:B-----5:R-:W-:Y:S01]  /*2670*/  FSETP.NEU.AND P0, PT, R122, RZ, PT ;  /* 0x000000ff7a00720b */ /* 0x020fe20003f0d000 */
[----:B------:R-:W-:Y:S01]  /*2680*/  BSSY B0, `(.L_x_32) ;  /* 0x0000733000007945 */ /* 0x000fe20003800000 */
[----:B------:R-:W-:-:S04]  /*2690*/  ISETP.GT.AND P1, PT, R3, RZ, PT ;  /* 0x000000ff0300720c */ /* 0x000fc80003f24270 */
[----:B------:R-:W-:Y:S01]  /*26a0*/  ISETP.GT.AND P2, PT, R10, RZ, P1 ;  /* 0x000000ff0a00720c */ /* 0x000fe20000f44270 */
[-C--:B0-----:R-:W-:Y:S02]  /*26b0*/  IMAD R6, R125, R20.reuse, RZ ;  /* 0x000000147d067224 */ /* 0x081fe400078e02ff */
[----:B------:R-:W-:-:S04]  /*26c0*/  IMAD.WIDE.U32 R132, R139, R20, R4 ;  /* 0x000000148b847225 */ /* 0x000fc800078e0004 */
[----:B------:R-:W-:-:S04]  /*26d0*/  IMAD R5, R139, R21, R6 ;  /* 0x000000158b057224 */ /* 0x000fc800078e0206 */
[----:B------:R-:W-:Y:S01]  /*26e0*/  IMAD.IADD R123, R133, 0x1, R5 ;  /* 0x00000001857b7824 */ /* 0x000fe200078e0205 */
[----:B------:R-:W-:Y:S06]  /*26f0*/  @!P0 BRA `(.L_x_33) ;  /* 0x0000004c009c8947 */ /* 0x000fec0003800000 */
[----:B------:R-:W0:Y:S01]  /*2700*/  LDC.64 R136, c[0x0][0x5b8] ;  /* 0x00016e00ff887b82 */ /* 0x000e220000000a00 */
[----:B------:R-:W-:-:S07]  /*2710*/  ULDC.64 UR4, c[0x0][0x5c0] ;  /* 0x0001700000047ab9 */ /* 0x000fce0000000a00 */
[----:B------:R-:W1:Y:S08]  /*2720*/  LDC.64 R14, c[0x0][0x5b0] ;  /* 0x00016c00ff0e7b82 */ /* 0x000e700000000a00 */
[----:B------:R-:W2:Y:S01]  /*2730*/  LDC.64 R126, c[0x0][0x5a8] ;  /* 0x00016a00ff7e7b82 */ /* 0x000ea20000000a00 */
[-C--:B0-----:R-:W-:Y:S02]  /*2740*/  IMAD R4, R11, R136.reuse, RZ ;  /* 0x000000880b047224 */ /* 0x081fe400078e02ff */
[----:B------:R-:W-:-:S04]  /*2750*/  IMAD.WIDE.U32 R134, R121, R136, R12 ;  /* 0x0000008879867225 */ /* 0x000fc800078e000c */
[----:B------:R-:W-:Y:S02]  /*2760*/  IMAD R129, R121, R137, R4 ;  /* 0x0000008979817224 */ /* 0x000fe400078e0204 */
[-C--:B-1----:R-:W-:Y:S02]  /*2770*/  IMAD R124, R125, R14.reuse, RZ ;  /* 0x0000000e7d7c7224 */ /* 0x082fe400078e02ff */
[----:B------:R-:W-:Y:S02]  /*2780*/  IMAD.IADD R9, R135, 0x1, R129 ;  /* 0x0000000187097824 */ /* 0x000fe400078e0281 */
[----:B------:R-:W-:Y:S02]  /*2790*/  IMAD.MOV.U32 R8, RZ, RZ, R134 ;  /* 0x000000ffff087224 */ /* 0x000fe400078e0086 */
[C---:B------:R-:W-:Y:S02]  /*27a0*/  IMAD R133, R139.reuse, R15, R124 ;  /* 0x0000000f8b857224 */ /* 0x040fe400078e027c */
[----:B------:R-:W-:-:S04]  /*27b0*/  IMAD.WIDE.U32 R4, R139, R14, R8 ;  /* 0x0000000e8b047225 */ /* 0x000fc800078e0008 */
[----:B------:R-:W-:Y:S01]  /*27c0*/  IMAD.IADD R5, R5, 0x1, R133 ;  /* 0x0000000105057824 */ /* 0x000fe200078e0285 */
[----:B--2---:R-:W-:-:S04]  /*27d0*/  LEA R6, P0, R4, R126, 0x1 ;  /* 0x0000007e04067211 */ /* 0x004fc800078008ff */
[----:B------:R-:W-:-:S05]  /*27e0*/  LEA.HI.X R7, R4, R127, R5, 0x1, P0 ;  /* 0x0000007f04077211 */ /* 0x000fca00000f0c05 */
[----:B------:R-:W2:Y:S01]  /*27f0*/  @P2 LDG.E.LTC128B.U16 R11, desc[UR36][R6.64] ;  /* 0x00000024060b2981 */ /* 0x000ea2000c1e1520 */
[----:B------:R-:W-:Y:S01]  /*2800*/  IMAD.WIDE.U32 R124, R139, R14, R12 ;  /* 0x0000000e8b7c7225 */ /* 0x000fe200078e000c */
[----:B------:R-:W-:Y:S01]  /*2810*/  LEA R4, P0, R132, UR4, 0x1 ;  /* 0x0000000484047c11 */ /* 0x000fe2000f8008ff */
[----:B------:R-:W-:Y:S01]  /*2820*/  BSSY B1, `(.L_x_34) ;  /* 0x0000012000017945 */ /* 0x000fe20003800000 */
[----:B------:R-:W-:Y:S01]  /*2830*/  ISETP.GT.AND P3, PT, R10, 0x1, P1 ;  /* 0x000000010a00780c */ /* 0x000fe20000f64270 */
[----:B------:R-:W-:Y:S02]  /*2840*/  IMAD.IADD R125, R133, 0x1, R125 ;  /* 0x00000001857d7824 */ /* 0x000fe400078e027d */
[----:B------:R-:W-:-:S04]  /*2850*/  IMAD.WIDE.U32 R130, R121, R136, R124 ;  /* 0x0000008879827225 */ /* 0x000fc800078e007c */
[----:B--2---:R-:W-:-:S05]  /*2860*/  HADD2.F32 R5, -RZ, R11.H0_H0 ;  /* 0x2000000bff057230 */ /* 0x004fca0000004100 */
[----:B------:R-:W-:-:S04]  /*2870*/  FMUL R5, R5, R122 ;  /* 0x0000007a05057220 */ /* 0x000fc80000400000 */
[----:B------:R-:W-:Y:S01]  /*2880*/  FFMA R5, R88, R120, R5 ;  /* 0x0000007858057223 */ /* 0x000fe20000000005 */
[----:B------:R-:W-:Y:S01]  /*2890*/  IMAD.IADD R88, R129, 0x1, R131 ;  /* 0x0000000181587824 */ /* 0x000fe200078e0283 */
[----:B------:R-:W-:-:S03]  /*28a0*/  SHF.L.U64.HI R131, R14, 0x3, R15 ;  /* 0x000000030e837819 */ /* 0x000fc6000001020f */
[----:B------:R-:W-:Y:S02]  /*28b0*/  F2FP.F16.F32.PACK_AB R125, RZ, R5 ;  /* 0x00000005ff7d723e */ /* 0x000fe400000000ff */
[--C-:B------:R-:W-:Y:S02]  /*28c0*/  LEA.HI.X R5, R132, UR5, R123.reuse, 0x1, P0 ;  /* 0x0000000584057c11 */ /* 0x100fe400080f0c7b */
[----:B------:R-:W-:Y:S02]  /*28d0*/  PRMT R123, R125, 0x7610, R123 ;  /* 0x000076107d7b7816 */ /* 0x000fe4000000007b */
[----:B------:R-:W-:-:S03]  /*28e0*/  LEA R124, P0, R130, R126, 0x1 ;  /* 0x0000007e827c7211 */ /* 0x000fc600078008ff */
[----:B------:R0:W-:Y:S01]  /*28f0*/  @P2 STG.E.U16 desc[UR36][R4.64], R123 ;  /* 0x0000007b04002986 */ /* 0x0001e2000c101524 */
[----:B------:R-:W-:Y:S01]  /*2900*/  LEA.HI.X R125, R130, R127, R88, 0x1, P0 ;  /* 0x0000007f827d7211 */ /* 0x000fe200000f0c58 */
[----:B------:R-:W-:Y:S01]  /*2910*/  IMAD.SHL.U32 R130, R14, 0x8, RZ ;  /* 0x000000080e827824 */ /* 0x000fe200078e00ff */
[----:B------:R-:W-:Y:S07]  /*2920*/  @!P3 BRA `(.L_x_35) ;  /* 0x000000000004b947 */ /* 0x000fee0003800000 */
[----:B------:R1:W5:Y:S02]  /*2930*/  LDG.E.LTC128B.U16 R11, desc[UR36][R124.64+0x2] ;  /* 0x000002247c0b7981 */ /* 0x000364000c1e1520 */
.L_x_35:
[----:B------:R-:W-:Y:S05]  /*2940*/  BSYNC B1 ;  /* 0x0000000000017941 */ /* 0x000fea0003800000 */
.L_x_34:
[----:B0----5:R-:W-:Y:S01]  /*2950*/  HADD2.F32 R123, -RZ, R11.H0_H0 ;  /* 0x2000000bff7b7230 */ /* 0x021fe20000004100 */
[----:B------:R-:W-:Y:S01]  /*2960*/  ISETP.GT.AND P0, PT, R3, 0x8, PT ;  /* 0x000000080300780c */ /* 0x000fe20003f04270 */
[----:B------:R-:W-:-:S04]  /*2970*/  IMAD.WIDE.U32 R130, R139, R14, R130 ;  /* 0x0000000e8b827225 */ /* 0x000fc800078e0082 */
[----:B------:R-:W-:Y:S01]  /*2980*/  FMUL R8, R123, R122 ;  /* 0x0000007a7b087220 */ /* 0x000fe20000400000 */
[----:B------:R-:W-:Y:S01]  /*2990*/  IMAD.IADD R133, R133, 0x1, R131 ;  /* 0x0000000185857824 */ /* 0x000fe200078e0283 */
[----:B------:R-:W-:Y:S02]  /*29a0*/  IADD3 R134, P4, R134, R130, RZ ;  /* 0x0000008286867210 */ /* 0x000fe40007f9e0ff */
[----:B------:R-:W-:Y:S01]  /*29b0*/  FFMA R89, R89, R120, R8 ;  /* 0x0000007859597223 */ /* 0x000fe20000000008 */
[----:B------:R-:W-:Y:S02]  /*29c0*/  ISETP.GT.AND P2, PT, R10, RZ, P0 ;  /* 0x000000ff0a00720c */ /* 0x000fe40000744270 */
[----:B------:R-:W-:Y:S01]  /*29d0*/  IMAD.X R9, R133, 0x1, R9, P4 ;  /* 0x0000000185097824 */ /* 0x000fe200020e0609 */
[----:B------:R-:W-:Y:S02]  /*29e0*/  LEA R8, P4, R134, R126, 0x1 ;  /* 0x0000007e86087211 */ /* 0x000fe400078808ff */
[----:B------:R-:W-:-:S02]  /*29f0*/  F2FP.F16.F32.PACK_AB R89, RZ, R89 ;  /* 0x00000059ff59723e */ /* 0x000fc400000000ff */
[----:B------:R-:W-:Y:S02]  /*2a00*/  PRMT R123, R11, 0x7610, R123 ;  /* 0x000076100b7b7816 */ /* 0x000fe4000000007b */
[----:B------:R-:W-:Y:S02]  /*2a10*/  PRMT R88, R89, 0x7610, R88 ;  /* 0x0000761059587816 */ /* 0x000fe40000000058 */
[----:B------:R-:W-:-:S03]  /*2a20*/  LEA.HI.X R9, R134, R127, R9, 0x1, P4 ;  /* 0x0000007f86097211 */ /* 0x000fc600020f0c09 */
[----:B------:R0:W-:Y:S04]  /*2a30*/  @P3 STG.E.U16 desc[UR36][R4.64+0x2], R88 ;  /* 0x0000025804003986 */ /* 0x0001e8000c101524 */
[----:B------:R-:W2:Y:S01]  /*2a40*/  @P2 LDG.E.LTC128B.U16 R123, desc[UR36][R8.64] ;  /* 0x00000024087b2981 */ /* 0x000ea2000c1e1520 */
[----:B------:R-:W-:Y:S01]  /*2a50*/  IADD3 R130, P3, R12, R130, RZ ;  /* 0x000000820c827210 */ /* 0x000fe20007f7e0ff */
[----:B------:R-:W-:Y:S01]  /*2a60*/  BSSY B1, `(.L_x_36) ;  /* 0x0000011000017945 */ /* 0x000fe20003800000 */
[----:B------:R-:W-:-:S03]  /*2a70*/  LEA R12, P4, R20, R4, 0x4 ;  /* 0x00000004140c7211 */ /* 0x000fc600078820ff */
[----:B------:R-:W-:Y:S01]  /*2a80*/  IMAD.X R131, R13, 0x1, R133, P3 ;  /* 0x000000010d837824 */ /* 0x000fe200018e0685 */
[----:B------:R-:W-:Y:S02]  /*2a90*/  SHF.L.U64.HI R13, R20, 0x4, R21 ;  /* 0x00000004140d7819 */ /* 0x000fe40000010215 */
[----:B------:R-:W-:Y:S01]  /*2aa0*/  ISETP.GT.AND P3, PT, R10, 0x1, P0 ;  /* 0x000000010a00780c */ /* 0x000fe20000764270 */
[----:B------:R-:W-:-:S04]  /*2ab0*/  IMAD.WIDE.U32 R130, R121, R136, R130 ;  /* 0x0000008879827225 */ /* 0x000fc800078e0082 */
[----:B------:R-:W-:Y:S01]  /*2ac0*/  IMAD.X R13, R13, 0x1, R5, P4 ;  /* 0x000000010d0d7824 */ /* 0x000fe200020e0605 */
[----:B0-----:R-:W-:Y:S01]  /*2ad0*/  LEA R88, P5, R130, R126, 0x1 ;  /* 0x0000007e82587211 */ /* 0x001fe200078a08ff */
[----:B------:R-:W-:-:S05]  /*2ae0*/  IMAD.IADD R89, R129, 0x1, R131 ;  /* 0x0000000181597824 */ /* 0x000fca00078e0283 */
[----:B------:R-:W-:Y:S01]  /*2af0*/  LEA.HI.X R89, R130, R127, R89, 0x1, P5 ;  /* 0x0000007f82597211 */ /* 0x000fe200028f0c59 */
[----:B--2---:R-:W-:-:S05]  /*2b00*/  HADD2.F32 R11, -RZ, R123.H0_H0 ;  /* 0x2000007bff0b7230 */ /* 0x004fca0000004100 */
[----:B------:R-:W-:-:S04]  /*2b10*/  FMUL R11, R11, R122 ;  /* 0x0000007a0b0b7220 */ /* 0x000fc80000400000 */
[----:B------:R-:W-:-:S05]  /*2b20*/  FFMA R11, R90, R120, R11 ;  /* 0x000000785a0b7223 */ /* 0x000fca000000000b */
[----:B------:R-:W-:-:S05]  /*2b30*/  F2FP.F16.F32.PACK_AB R11, RZ, R11 ;  /* 0x0000000bff0b723e */ /* 0x000fca00000000ff */
[----:B------:R0:W-:Y:S01]  /*2b40*/  @P2 STG.E.U16 desc[UR36][R12.64], R11 ;  /* 0x0000000b0c002986 */ /* 0x0001e2000c101524 */
[----:B------:R-:W-:Y:S05]  /*2b50*/  @!P3 BRA `(.L_x_37) ;  /* 0x000000000004b947 */ /* 0x000fea0003800000 */
[----:B------:R2:W5:Y:S02]  /*2b60*/  LDG.E.LTC128B.U16 R123, desc[UR36][R88.64+0x2] ;  /* 0x00000224587b7981 */ /* 0x000564000c1e1520 */
.L_x_37:
[----:B------:R-:W-:Y:S05]  /*2b70*/  BSYNC B1 ;  /* 0x0000000000017941 */ /* 0x000fea0003800000 */
.L_x_36:
[----:B0----5:R-:W-:Y:S01]  /*2b80*/  HADD2.F32 R11, -RZ, R123.H0_H0 ;  /* 0x2000007bff0b7230 */ /* 0x021fe20000004100 */
[----:B------:R-:W-:Y:S01]  /*2b90*/  ISETP.GT.AND P2, PT, R10, 0x8, P1 ;  /* 0x000000080a00780c */ /* 0x000fe20000f44270 */
[----:B------:R-:W-:Y:S03]  /*2ba0*/  BSSY B1, `(.L_x_38) ;  /* 0x0000007000017945 */ /* 0x000fe60003800000 */
[----:B------:R-:W-:-:S04]  /*2bb0*/  FMUL R90, R11, R122 ;  /* 0x0000007a0b5a7220 */ /* 0x000fc80000400000 */
[----:B------:R-:W-:-:S05]  /*2bc0*/  FFMA R90, R91, R120, R90 ;  /* 0x000000785b5a7223 */ /* 0x000fca000000005a */
[----:B------:R-:W-:-:S05]  /*2bd0*/  F2FP.F16.F32.PACK_AB R90, RZ, R90 ;  /* 0x0000005aff5a723e */ /* 0x000fca00000000ff */
[----:B------:R0:W-:Y:S01]  /*2be0*/  @P3 STG.E.U16 desc[UR36][R12.64+0x2], R90 ;  /* 0x0000025a0c003986 */ /* 0x0001e2000c101524 */
[----:B------:R-:W-:Y:S05]  /*2bf0*/  @!P2 BRA `(.L_x_39) ;  /* 0x000000000004a947 */ /* 0x000fea0003800000 */
[----:B------:R3:W5:Y:S02]  /*2c00*/  LDG.E.LTC128B.U16 R123, desc[UR36][R124.64+0x10] ;  /* 0x000010247c7b7981 */ /* 0x000764000c1e1520 */
.L_x_39:
[----:B------:R-:W-:Y:S05]  /*2c10*/  BSYNC B1 ;  /* 0x0000000000017941 */ /* 0x000fea0003800000 */
.L_x_38:
[----:B-----5:R-:W-:Y:S01]  /*2c20*/  HADD2.F32 R11, -RZ, R123.H0_H0 ;  /* 0x2000007bff0b7230 */ /* 0x020fe20000004100 */
        /* <DEDUP_REMOVED lines=8> */
.L_x_41:
[----:B------:R-:W-:Y:S05]  /*2cb0*/  BSYNC B1 ;  /* 0x0000000000017941 */ /* 0x000fea0003800000 */
.L_x_40:
[----:B----45:R-:W-:Y:S01]  /*2cc0*/  HADD2.F32 R11, -RZ, R123.H0_H0 ;  /* 0x2000007bff0b7230 */ /* 0x030fe20000004100 */
[----:B------:R-:W-:Y:S01]  /*2cd0*/  ISETP.GT.AND P2, PT, R10, 0x8, P0 ;  /* 0x000000080a00780c */ /* 0x000fe20000744270 */
[----:B------:R-:W-:Y:S03]  /*2ce0*/  BSSY B1, `(.L_x_42) ;  /* 0x0000007000017945 */ /* 0x000fe60003800000 */
[----:B0-----:R-:W-:-:S04]  /*2cf0*/  FMUL R90, R11, R122 ;  /* 0x0000007a0b5a7220 */ /* 0x001fc80000400000 */
[----:B------:R-:W-:-:S05]  /*2d00*/  FFMA R90, R93, R120, R90 ;  /* 0x000000785d5a7223 */ /* 0x000fca000000005a */
[----:B------:R-:W-:-:S05]  /*2d10*/  F2FP.F16.F32.PACK_AB R90, RZ, R90 ;  /* 0x0000005aff5a723e */ /* 0x000fca00000000ff */
[----:B------:R0:W-:Y:S01]  /*2d20*/  @P3 STG.E.U16 desc[UR36][R4.64+0x12], R90 ;  /* 0x0000125a04003986 */ /* 0x0001e2000c101524 */
[----:B------:R-:W-:Y:S05]  /*2d30*/  @!P2 BRA `(.L_x_43) ;  /* 0x000000000004a947 */ /* 0x000fea0003800000 */
[----:B------:R4:W5:Y:S02]  /*2d40*/  LDG.E.LTC128B.U16 R123, desc[UR36][R88.64+0x10] ;  /* 0x00001024587b7981 */ /* 0x000964000c1e1520 */
.L_x_43:
[----:B------:R-:W-:Y:S05]  /*2d50*/  BSYNC B1 ;  /* 0x0000000000017941 */ /* 0x000fea0003800000 */
.L_x_42:
        /* <DEDUP_REMOVED lines=9> */
.L_x_45:
[----:B------:R-:W-:Y:S05]  /*2df0*/  BSYNC B1 ;  /* 0x0000000000017941 */ /* 0x000fea0003800000 */
.L_x_44:
        /* <DEDUP_REMOVED lines=9> */
.L_x_47:
[----:B------:R-:W-:Y:S05]  /*2e90*/  BSYNC B1 ;  /* 0x0000000000017941 */ /* 0x000fea0003800000 */
.L_x_46:
        /* <DEDUP_REMOVED lines=9> */
.L_x_49:
[----:B------:R-:W-:Y:S05]  /*2f30*/  BSYNC B1 ;  /* 0x0000000000017941 */ /* 0x000fea0003800000 */
.L_x_48:
        /* <DEDUP_REMOVED lines=9> */
.L_x_51:
[----:B------:R-:W-:Y:S05]  /*2fd0*/  BSYNC B1 ;  /* 0x0000000000017941 */ /* 0x000fea0003800000 */
.L_x_50:
        /* <DEDUP_REMOVED lines=9> */
.L_x_53:
[----:B------:R-:W-:Y:S05]  /*3070*/  BSYNC B1 ;  /* 0x0000000000017941 */ /* 0x000fea0003800000 */
.L_x_52:
        /* <DEDUP_REMOVED lines=9> */
.L_x_55:
[----:B------:R-:W-:Y:S05]  /*3110*/  BSYNC B1 ;  /* 0x0000000000017941 */ /* 0x000fea0003800000 */
.L_x_54:
        /* <DEDUP_REMOVED lines=9> */
.L_x_57:
[----:B------:R-:W-:Y:S05]  /*31b0*/  BSYNC B1 ;  /* 0x0000000000017941 */ /* 0x000fea0003800000 */
.L_x_56:
        /* <DEDUP_REMOVED lines=9> */
.L_x_59:
[----:B------:R-:W-:Y:S05]  /*3250*/  BSYNC B1 ;  /* 0x0000000000017941 */ /* 0x000fea0003800000 */
.L_x_58:
        /* <DEDUP_REMOVED lines=9> */
.L_x_61:
[----:B------:R-:W-:Y:S05]  /*32f0*/  BSYNC B1 ;  /* 0x0000000000017941 */ /* 0x000fea0003800000 */
.L_x_60:
        /* <DEDUP_REMOVED lines=9> */
.L_x_63:
[----:B------:R-:W-:Y:S05]  /*3390*/  BSYNC B1 ;  /* 0x0000000000017941 */ /* 0x000fea0003800000 */
.L_x_62:
        /* <DEDUP_REMOVED lines=9> */
.L_x_65:
[----:B------:R-:W-:Y:S05]  /*3430*/  BSYNC B1 ;  /* 0x0000000000017941 */ /* 0x000fea0003800000 */
.L_x_64:
        /* <DEDUP_REMOVED lines=9> */
.L_x_67:
[----:B------:R-:W-:Y:S05]  /*34d0*/  BSYNC B1 ;  /* 0x0000000000017941 */ /* 0x000fea0003800000 */
.L_x_66:
        /* <DEDUP_REMOVED lines=9> */
.L_x_69:
[----:B------:R-:W-:Y:S05]  /*3570*/  BSYNC B1 ;  /* 0x0000000000017941 */ /* 0x000fea0003800000 */
.L_x_68:
        /* <DEDUP_REMOVED lines=9> */
.L_x_71:
[----:B------:R-:W-:Y:S05]  /*3610*/  BSYNC B1 ;  /* 0x0000000000017941 */ /* 0x000fea0003800000 */
.L_x_70:
        /* <DEDUP_REMOVED lines=9> */
.L_x_73:
[----:B------:R-:W-:Y:S05]  /*36b0*/  BSYNC B1 ;  /* 0x0000000000017941 */ /* 0x000fea0003800000 */
.L_x_72:
        /* <DEDUP_REMOVED lines=9> */
.L_x_75:
[----:B------:R-:W-:Y:S05]  /*3750*/  BSYNC B1 ;  /* 0x0000000000017941 */ /* 0x000fea0003800000 */
.L_x_74:
        /* <DEDUP_REMOVED lines=9> */
.L_x_77:
[----:B------:R-:W-:Y:S05]  /*37f0*/  BSYNC B1 ;  /* 0x0000000000017941 */ /* 0x000fea0003800000 */
.L_x_76:
        /* <DEDUP_REMOVED lines=9> */
.L_x_79:
[----:B------:R-:W-:Y:S05]  /*3890*/  BSYNC B1 ;  /* 0x0000000000017941 */ /* 0x000fea0003800000 */
.L_x_78:
        /* <DEDUP_REMOVED lines=9> */
.L_x_81:
[----:B------:R-:W-:Y:S05]  /*3930*/  BSYNC B1 ;  /* 0x0000000000017941 */ /* 0x000fea0003800000 */
.L_x_80:
        /* <DEDUP_REMOVED lines=9> */
.L_x_83:
[----:B------:R-:W-:Y:S05]  /*39d0*/  BSYNC B1 ;  /* 0x0000000000017941 */ /* 0x000fea0003800000 */
.L_x_82:
        /* <DEDUP_REMOVED lines=9> */
.L_x_85:
[----:B------:R-:W-:Y:S05]  /*3a70*/  BSYNC B1 ;  /* 0x0000000000017941 */ /* 0x000fea0003800000 */
.L_x_84:
        /* <DEDUP_REMOVED lines=9> */
.L_x_87:
[----:B------:R-:W-:Y:S05]  /*3b10*/  BSYNC B1 ;  /* 0x0000000000017941 */ /* 0x000fea0003800000 */
.L_x_86:
        /* <DEDUP_REMOVED lines=9> */
.L_x_89:
[----:B------:R-:W-:Y:S05]  /*3bb0*/  BSYNC B1 ;  /* 0x0000000000017941 */ /* 0x000fea0003800000 */
.L_x_88:
        /* <DEDUP_REMOVED lines=9> */
.L_x_91:
[----:B------:R-:W-:Y:S05]  /*3c50*/  BSYNC B1 ;  /* 0x0000000000017941 */ /* 0x000fea0003800000 */
.L_x_90:
        /* <DEDUP_REMOVED lines=9> */
.L_x_93:
[----:B------:R-:W-:Y:S05]  /*3cf0*/  BSYNC B1 ;  /* 0x0000000000017941 */ /* 0x000fea0003800000 */
.L_x_92:
[----:B0----5:R-:W-:Y:S01]  /*3d00*/  HADD2.F32 R11, -RZ, R123.H0_H0 ;  /* 0x2000007bff0b7230 */ /* 0x021fe20000004100 */
[----:B------:R-:W-:Y:S02]  /*3d10*/  ISETP.GT.AND P0, PT, R3, 0x80, PT ;  /* 0x000000800300780c */ /* 0x000fe40003f04270 */
[C---:B------:R-:W-:Y:S02]  /*3d20*/  SHF.L.U64.HI R91, R14.reuse, 0x8, R15 ;  /* 0x000000080e5b7819 */ /* 0x040fe4000001020f */
[----:B--2-4-:R-:W-:Y:S01]  /*3d30*/  FMUL R88, R11, R122 ;  /* 0x0000007a0b587220 */ /* 0x014fe20000400000 */
[----:B------:R-:W-:Y:S01]  /*3d40*/  IMAD.SHL.U32 R11, R14, 0x100, RZ ;  /* 0x000001000e0b7824 */ /* 0x000fe200078e00ff */
[----:B------:R-:W-:Y:S02]  /*3d50*/  ISETP.GT.AND P3, PT, R10, RZ, P0 ;  /* 0x000000ff0a00720c */ /* 0x000fe40000764270 */
[----:B------:R-:W-:Y:S02]  /*3d60*/  FFMA R88, R119, R120, R88 ;  /* 0x0000007877587223 */ /* 0x000fe40000000058 */
[----:B------:R-:W-:-:S03]  /*3d70*/  IADD3 R14, P2, R11, R6, RZ ;  /* 0x000000060b0e7210 */ /* 0x000fc60007f5e0ff */
[----:B------:R-:W-:Y:S02]  /*3d80*/  F2FP.F16.F32.PACK_AB R88, RZ, R88 ;  /* 0x00000058ff58723e */ /* 0x000fe400000000ff */
[----:B------:R-:W-:Y:S02]  /*3d90*/  IMAD.X R15, R91, 0x1, R7, P2 ;  /* 0x000000015b0f7824 */ /* 0x000fe400010e0607 */
[----:B------:R-:W-:-:S05]  /*3da0*/  PRMT R90, R88, 0x7610, R90 ;  /* 0x00007610585a7816 */ /* 0x000fca000000005a */
[----:B------:R0:W-:Y:S04]  /*3db0*/  @P1 STG.E.U16 desc[UR36][R12.64+0x72], R90 ;  /* 0x0000725a0c001986 */ /* 0x0001e8000c101524 */
[----:B------:R-:W2:Y:S01]  /*3dc0*/  @P3 LDG.E.LTC128B.U16 R123, desc[UR36][R14.64] ;  /* 0x000000240e7b3981 */ /* 0x000ea2000c1e1520 */
[----:B------:R-:W-:Y:S01]  /*3dd0*/  IMAD.SHL.U32 R93, R20, 0x100, RZ ;  /* 0x00000100145d7824 */ /* 0x000fe200078e00ff */
[----:B------:R-:W-:Y:S02]  /*3de0*/  LOP3.LUT R95, R11, 0x2, RZ, 0xfc, !PT ;  /* 0x000000020b5f7812 */ /* 0x000fe400078efcff */
[----:B------:R-:W-:Y:S02]  /*3df0*/  ISETP.GT.AND P2, PT, R10, 0x1, P0 ;  /* 0x000000010a00780c */ /* 0x000fe40000744270 */
[----:B------:R-:W-:-:S02]  /*3e00*/  SHF.L.U64.HI R97, R20, 0x8, R21 ;  /* 0x0000000814617819 */ /* 0x000fc40000010215 */
[----:B------:R-:W-:Y:S02]  /*3e10*/  IADD3 R20, P1, R93, R4, RZ ;  /* 0x000000045d147210 */ /* 0x000fe40007f3e0ff */
[----:B------:R-:W-:-:S03]  /*3e20*/  IADD3 R88, P4, R95, R6, RZ ;  /* 0x000000065f587210 */ /* 0x000fc60007f9e0ff */
[----:B------:R-:W-:Y:S02]  /*3e30*/  IMAD.X R21, R97, 0x1, R5, P1 ;  /* 0x0000000161157824 */ /* 0x000fe400008e0605 */
[----:B--2---:R-:W-:-:S05]  /*3e40*/  HADD2.F32 R89, -RZ, R123.H0_H0 ;  /* 0x2000007bff597230 */ /* 0x004fca0000004100 */
[----:B------:R-:W-:-:S04]  /*3e50*/  FMUL R89, R89, R122 ;  /* 0x0000007a59597220 */ /* 0x000fc80000400000 */
[----:B------:R-:W-:-:S05]  /*3e60*/  FFMA R89, R56, R120, R89 ;  /* 0x0000007838597223 */ /* 0x000fca0000000059 */
[----:B------:R-:W-:Y:S01]  /*3e70*/  F2FP.F16.F32.PACK_AB R56, RZ, R89 ;  /* 0x00000059ff38723e */ /* 0x000fe200000000ff */
[----:B------:R-:W-:-:S03]  /*3e80*/  IMAD.X R89, R91, 0x1, R7, P4 ;  /* 0x000000015b597824 */ /* 0x000fc600020e0607 */
[----:B0-----:R-:W-:-:S05]  /*3e90*/  PRMT R90, R56, 0x7610, R90 ;  /* 0x00007610385a7816 */ /* 0x001fca000000005a */
[----:B------:R0:W-:Y:S04]  /*3ea0*/  @P3 STG.E.U16 desc[UR36][R20.64], R90 ;  /* 0x0000005a14003986 */ /* 0x0001e8000c101524 */
[----:B------:R-:W2:Y:S01]  /*3eb0*/  @P2 LDG.E.LTC128B.U16 R123, desc[UR36][R88.64] ;  /* 0x00000024587b2981 */ /* 0x000ea2000c1e1520 */
[----:B------:R-:W-:Y:S01]  /*3ec0*/  ISETP.GT.AND P1, PT, R3, 0x88, PT ;  /* 0x000000880300780c */ /* 0x000fe20003f24270 */
[----:B------:R-:W-:Y:S03]  /*3ed0*/  BSSY B1, `(.L_x_94) ;  /* 0x000000f000017945 */ /* 0x000fe60003800000 */
[----:B------:R-:W-:Y:S01]  /*3ee0*/  ISETP.GT.AND P3, PT, R10, RZ, P1 ;  /* 0x000000ff0a00720c */ /* 0x000fe20000f64270 */
[----:B--2---:R-:W-:-:S05]  /*3ef0*/  HADD2.F32 R99, -RZ, R123.H0_H0 ;  /* 0x2000007bff637230 */ /* 0x004fca0000004100 */
[----:B------:R-:W-:Y:S01]  /*3f00*/  FMUL R56, R99, R122 ;  /* 0x0000007a63387220 */ /* 0x000fe20000400000 */
[----:B------:R-:W-:-:S03]  /*3f10*/  LOP3.LUT R99, R93, 0x2, RZ, 0xfc, !PT ;  /* 0x000000025d637812 */ /* 0x000fc600078efcff */
[----:B------:R-:W-:Y:S01]  /*3f20*/  FFMA R56, R57, R120, R56 ;  /* 0x0000007839387223 */ /* 0x000fe20000000038 */
[----:B------:R-:W-:-:S04]  /*3f30*/  IADD3 R100, P4, R99, R4, RZ ;  /* 0x0000000463647210 */ /* 0x000fc80007f9e0ff */
[----:B------:R-:W-:Y:S01]  /*3f40*/  F2FP.F16.F32.PACK_AB R57, RZ, R56 ;  /* 0x00000038ff39723e */ /* 0x000fe200000000ff */
[----:B------:R-:W-:Y:S01]  /*3f50*/  IMAD.X R101, R97, 0x1, R5, P4 ;  /* 0x0000000161657824 */ /* 0x000fe200020e0605 */
[----:B------:R-:W-:Y:S02]  /*3f60*/  IADD3 R56, P4, R11, R8, RZ ;  /* 0x000000080b387210 */ /* 0x000fe40007f9e0ff */
[----:B------:R-:W-:-:S03]  /*3f70*/  PRMT R88, R57, 0x7610, R88 ;  /* 0x0000761039587816 */ /* 0x000fc60000000058 */
[----:B------:R-:W-:Y:S02]  /*3f80*/  IMAD.X R57, R91, 0x1, R9, P4 ;  /* 0x000000015b397824 */ /* 0x000fe400020e0609 */
[----:B------:R0:W-:Y:S01]  /*3f90*/  @P2 STG.E.U16 desc[UR36][R100.64], R88 ;  /* 0x0000005864002986 */ /* 0x0001e2000c101524 */
[----:B------:R-:W-:Y:S05]  /*3fa0*/  @!P3 BRA `(.L_x_95) ;  /* 0x000000000004b947 */ /* 0x000fea0003800000 */
[----:B------:R2:W5:Y:S02]  /*3fb0*/  LDG.E.LTC128B.U16 R123, desc[UR36][R56.64] ;  /* 0x00000024387b7981 */ /* 0x000564000c1e1520 */
.L_x_95:
[----:B------:R-:W-:Y:S05]  /*3fc0*/  BSYNC B1 ;  /* 0x0000000000017941 */ /* 0x000fea0003800000 */
.L_x_94:
[----:B-----5:R-:W-:Y:S01]  /*3fd0*/  HADD2.F32 R89, -RZ, R123.H0_H0 ;  /* 0x2000007bff597230 */ /* 0x020fe20000004100 */
[----:B0-----:R-:W-:Y:S01]  /*3fe0*/  IADD3 R88, P4, R93, R12, RZ ;  /* 0x0000000c5d587210 */ /* 0x001fe20007f9e0ff */
[----:B------:R-:W-:Y:S01]  /*3ff0*/  BSSY B1, `(.L_x_96) ;  /* 0x000000c000017945 */ /* 0x000fe20003800000 */
[----:B------:R-:W-:Y:S02]  /*4000*/  ISETP.GT.AND P2, PT, R10, 0x1, P1 ;  /* 0x000000010a00780c */ /* 0x000fe40000f44270 */
[----:B------:R-:W-:Y:S01]  /*4010*/  FMUL R89, R89, R122 ;  /* 0x0000007a59597220 */ /* 0x000fe20000400000 */
[----:B------:R-:W-:-:S03]  /*4020*/  PRMT R100, R123, 0x7610, R100 ;  /* 0x000076107b647816 */ /* 0x000fc60000000064 */
[----:B------:R-:W-:-:S05]  /*4030*/  FFMA R89, R58, R120, R89 ;  /* 0x000000783a597223 */ /* 0x000fca0000000059 */
[----:B------:R-:W-:Y:S01]  /*4040*/  F2FP.F16.F32.PACK_AB R58, RZ, R89 ;  /* 0x00000059ff3a723e */ /* 0x000fe200000000ff */
[----:B------:R-:W-:-:S05]  /*4050*/  IMAD.X R89, R97, 0x1, R13, P4 ;  /* 0x0000000161597824 */ /* 0x000fca00020e060d */
[----:B------:R0:W-:Y:S01]  /*4060*/  @P3 STG.E.U16 desc[UR36][R88.64], R58 ;  /* 0x0000003a58003986 */ /* 0x0001e2000c101524 */
[----:B------:R-:W-:Y:S05]  /*4070*/  @!P2 BRA `(.L_x_97) ;  /* 0x00000000000ca947 */ /* 0x000fea0003800000 */
[----:B------:R-:W-:-:S05]  /*4080*/  IADD3 R100, P3, R95, R8, RZ ;  /* 0x000000085f647210 */ /* 0x000fca0007f7e0ff */
[----:B------:R-:W-:-:S05]  /*4090*/  IMAD.X R101, R91, 0x1, R9, P3 ;  /* 0x000000015b657824 */ /* 0x000fca00018e0609 */
[----:B------:R4:W5:Y:S03]  /*40a0*/  LDG.E.LTC128B.U16 R100, desc[UR36][R100.64] ;  /* 0x0000002464647981 */ /* 0x000966000c1e1520 */
.L_x_97:
[----:B------:R-:W-:Y:S05]  /*40b0*/  BSYNC B1 ;  /* 0x0000000000017941 */ /* 0x000fea0003800000 */
.L_x_96:
[----:B----45:R-:W-:Y:S01]  /*40c0*/  HADD2.F32 R101, -RZ, R100.H0_H0 ;  /* 0x20000064ff657230 */ /* 0x030fe20000004100 */
[----:B------:R-:W-:Y:S02]  /*40d0*/  ISETP.GT.AND P3, PT, R10, 0x8, P0 ;  /* 0x000000080a00780c */ /* 0x000fe40000764270 */
[----:B------:R-:W-:Y:S02]  /*40e0*/  IADD3 R104, P4, R99, R12, RZ ;  /* 0x0000000c63687210 */ /* 0x000fe40007f9e0ff */
[----:B0-----:R-:W-:Y:S01]  /*40f0*/  FMUL R58, R101, R122 ;  /* 0x0000007a653a7220 */ /* 0x001fe20000400000 */
[----:B------:R-:W-:Y:S02]  /*4100*/  LOP3.LUT R101, R11, 0x10, RZ, 0xfc, !PT ;  /* 0x000000100b657812 */ /* 0x000fe400078efcff */
[----:B------:R-:W-:Y:S02]  /*4110*/  IMAD.X R105, R97, 0x1, R13, P4 ;  /* 0x0000000161697824 */ /* 0x000fe400020e060d */
[----:B------:R-:W-:Y:S01]  /*4120*/  FFMA R58, R59, R120, R58 ;  /* 0x000000783b3a7223 */ /* 0x000fe2000000003a */
[----:B------:R-:W-:-:S04]  /*4130*/  IADD3 R106, P5, R101, R6, RZ ;  /* 0x00000006656a7210 */ /* 0x000fc80007fbe0ff */
[----:B------:R-:W-:Y:S01]  /*4140*/  F2FP.F16.F32.PACK_AB R58, RZ, R58 ;  /* 0x0000003aff3a723e */ /* 0x000fe200000000ff */
[----:B------:R-:W-:-:S04]  /*4150*/  IMAD.X R107, R91, 0x1, R7, P5 ;  /* 0x000000015b6b7824 */ /* 0x000fc800028e0607 */
[----:B------:R0:W-:Y:S04]  /*4160*/  @P2 STG.E.U16 desc[UR36][R104.64], R58 ;  /* 0x0000003a68002986 */ /* 0x0001e8000c101524 */
[----:B------:R-:W4:Y:S01]  /*4170*/  @P3 LDG.E.LTC128B.U16 R100, desc[UR36][R106.64] ;  /* 0x000000246a643981 */ /* 0x000f22000c1e1520 */
[----:B------:R-:W-:Y:S02]  /*4180*/  LOP3.LUT R103, R93, 0x10, RZ, 0xfc, !PT ;  /* 0x000000105d677812 */ /* 0x000fe400078efcff */
[----:B------:R-:W-:Y:S02]  /*4190*/  ISETP.GT.AND P2, PT, R10, 0x9, P0 ;  /* 0x000000090a00780c */ /* 0x000fe40000744270 */
[----:B------:R-:W-:-:S05]  /*41a0*/  IADD3 R108, P4, R103, R4, RZ ;  /* 0x00000004676c7210 */ /* 0x000fca0007f9e0ff */
[----:B------:R-:W-:Y:S02]  /*41b0*/  IMAD.X R109, R97, 0x1, R5, P4 ;  /* 0x00000001616d7824 */ /* 0x000fe400020e0605 */
[----:B----4-:R-:W-:-:S05]  /*41c0*/  HADD2.F32 R59, -RZ, R100.H0_H0 ;  /* 0x20000064ff3b7230 */ /* 0x010fca0000004100 */
[----:B------:R-:W-:-:S04]  /*41d0*/  FMUL R59, R59, R122 ;  /* 0x0000007a3b3b7220 */ /* 0x000fc80000400000 */
[----:B------:R-:W-:Y:S01]  /*41e0*/  FFMA R60, R60, R120, R59 ;  /* 0x000000783c3c7223 */ /* 0x000fe2000000003b */
[----:B------:R-:W-:-:S04]  /*41f0*/  LOP3.LUT R59, R11, 0x12, RZ, 0xfc, !PT ;  /* 0x000000120b3b7812 */ /* 0x000fc800078efcff */
[----:B------:R-:W-:Y:S02]  /*4200*/  IADD3 R110, P5, R59, R6, RZ ;  /* 0x000000063b6e7210 */ /* 0x000fe40007fbe0ff */
[----:B------:R-:W-:-:S03]  /*4210*/  F2FP.F16.F32.PACK_AB R60, RZ, R60 ;  /* 0x0000003cff3c723e */ /* 0x000fc600000000ff */
[----:B------:R-:W-:Y:S01]  /*4220*/  IMAD.X R111, R91, 0x1, R7, P5 ;  /* 0x000000015b6f7824 */ /* 0x000fe200028e0607 */
[----:B------:R-:W-:-:S05]  /*4230*/  PRMT R90, R60, 0x7610, R90 ;  /* 0x000076103c5a7816 */ /* 0x000fca000000005a */
[----:B------:R4:W-:Y:S04]  /*4240*/  @P3 STG.E.U16 desc[UR36][R108.64], R90 ;  /* 0x0000005a6c003986 */ /* 0x0009e8000c101524 */
[----:B------:R-:W0:Y:S01]  /*4250*/  @P2 LDG.E.LTC128B.U16 R100, desc[UR36][R110.64] ;  /* 0x000000246e642981 */ /* 0x000e22000c1e1520 */
[----:B------:R-:W-:Y:S01]  /*4260*/  ISETP.GT.AND P3, PT, R10, 0x8, P1 ;  /* 0x000000080a00780c */ /* 0x000fe20000f64270 */
[----:B------:R-:W-:Y:S01]  /*4270*/  BSSY B1, `(.L_x_98) ;  /* 0x000000d000017945 */ /* 0x000fe20003800000 */
[----:B0-----:R-:W-:-:S05]  /*4280*/  HADD2.F32 R105, -RZ, R100.H0_H0 ;  /* 0x20000064ff697230 */ /* 0x001fca0000004100 */
[----:B------:R-:W-:Y:S01]  /*4290*/  FMUL R58, R105, R122 ;  /* 0x0000007a693a7220 */ /* 0x000fe20000400000 */
[----:B------:R-:W-:-:S03]  /*42a0*/  LOP3.LUT R105, R93, 0x12, RZ, 0xfc, !PT ;  /* 0x000000125d697812 */ /* 0x000fc600078efcff */
[----:B------:R-:W-:Y:S01]  /*42b0*/  FFMA R58, R61, R120, R58 ;  /* 0x000000783d3a7223 */ /* 0x000fe2000000003a */
[----:B------:R-:W-:-:S04]  /*42c0*/  IADD3 R60, P4, R105, R4, RZ ;  /* 0x00000004693c7210 */ /* 0x000fc80007f9e0ff */
[----:B------:R-:W-:Y:S01]  /*42d0*/  F2FP.F16.F32.PACK_AB R58, RZ, R58 ;  /* 0x0000003aff3a723e */ /* 0x000fe200000000ff */
[----:B------:R-:W-:-:S05]  /*42e0*/  IMAD.X R61, R97, 0x1, R5, P4 ;  /* 0x00000001613d7824 */ /* 0x000fca00020e0605 */
[----:B------:R4:W-:Y:S01]  /*42f0*/  @P2 STG.E.U16 desc[UR36][R60.64], R58 ;  /* 0x0000003a3c002986 */ /* 0x0009e2000c101524 */
[----:B------:R-:W-:Y:S05]  /*4300*/  @!P3 BRA `(.L_x_99) ;  /* 0x00000000000cb947 */ /* 0x000fea0003800000 */
[----:B----4-:R-:W-:-:S05]  /*4310*/  IADD3 R60, P2, R101, R8, RZ ;  /* 0x00000008653c7210 */ /* 0x010fca0007f5e0ff */
[----:B------:R-:W-:-:S05]  /*4320*/  IMAD.X R61, R91, 0x1, R9, P2 ;  /* 0x000000015b3d7824 */ /* 0x000fca00010e0609 */
[----:B------:R0:W5:Y:S03]  /*4330*/  LDG.E.LTC128B.U16 R100, desc[UR36][R60.64] ;  /* 0x000000243c647981 */ /* 0x000166000c1e1520 */
.L_x_99:
[----:B------:R-:W-:Y:S05]  /*4340*/  BSYNC B1 ;  /* 0x0000000000017941 */ /* 0x000fea0003800000 */
.L_x_98:
[----:B0---45:R-:W-:Y:S01]  /*4350*/  HADD2.F32 R61, -RZ, R100.H0_H0 ;  /* 0x20000064ff3d7230 */ /* 0x031fe20000004100 */
[----:B------:R-:W-:Y:S01]  /*4360*/  IADD3 R60, P4, R103, R12, RZ ;  /* 0x0000000c673c7210 */ /* 0x000fe20007f9e0ff */
[----:B------:R-:W-:Y:S01]  /*4370*/  BSSY B1, `(.L_x_100) ;  /* 0x000000b000017945 */ /* 0x000fe20003800000 */
[----:B------:R-:W-:Y:S02]  /*4380*/  ISETP.GT.AND P2, PT, R10, 0x9, P1 ;  /* 0x000000090a00780c */ /* 0x000fe40000f44270 */
[----:B------:R-:W-:-:S04]  /*4390*/  FMUL R61, R61, R122 ;  /* 0x0000007a3d3d7220 */ /* 0x000fc80000400000 */
[----:B------:R-:W-:-:S05]  /*43a0*/  FFMA R61, R62, R120, R61 ;  /* 0x000000783e3d7223 */ /* 0x000fca000000003d */
[----:B------:R-:W-:Y:S01]  /*43b0*/  F2FP.F16.F32.PACK_AB R58, RZ, R61 ;  /* 0x0000003dff3a723e */ /* 0x000fe200000000ff */
[----:B------:R-:W-:-:S05]  /*43c0*/  IMAD.X R61, R97, 0x1, R13, P4 ;  /* 0x00000001613d7824 */ /* 0x000fca00020e060d */
[----:B------:R0:W-:Y:S01]  /*43d0*/  @P3 STG.E.U16 desc[UR36][R60.64], R58 ;  /* 0x0000003a3c003986 */ /* 0x0001e2000c101524 */
[----:B------:R-:W-:Y:S05]  /*43e0*/  @!P2 BRA `(.L_x_101) ;  /* 0x00000000000ca947 */ /* 0x000fea0003800000 */
[----:B0-----:R-:W-:-:S05]  /*43f0*/  IADD3 R60, P3, R59, R8, RZ ;  /* 0x000000083b3c7210 */ /* 0x001fca0007f7e0ff */
[----:B------:R-:W-:-:S05]  /*4400*/  IMAD.X R61, R91, 0x1, R9, P3 ;  /* 0x000000015b3d7824 */ /* 0x000fca00018e0609 */
[----:B------:R4:W5:Y:S03]  /*4410*/  LDG.E.LTC128B.U16 R100, desc[UR36][R60.64] ;  /* 0x000000243c647981 */ /* 0x000966000c1e1520 */
.L_x_101:
[----:B------:R-:W-:Y:S05]  /*4420*/  BSYNC B1 ;  /* 0x0000000000017941 */ /* 0x000fea0003800000 */
.L_x_100:
[----:B0---45:R-:W-:Y:S01]  /*4430*/  HADD2.F32 R61, -RZ, R100.H0_H0 ;  /* 0x20000064ff3d7230 */ /* 0x031fe20000004100 */
[----:B------:R-:W-:Y:S02]  /*4440*/  ISETP.GT.AND P3, PT, R10, 0x10, P0 ;  /* 0x000000100a00780c */ /* 0x000fe40000764270 */
[----:B------:R-:W-:Y:S02]  /*4450*/  IADD3 R108, P4, R105, R12, RZ ;  /* 0x0000000c696c7210 */ /* 0x000fe40007f9e0ff */
[----:B------:R-:W-:Y:S01]  /*4460*/  FMUL R58, R61, R122 ;  /* 0x0000007a3d3a7220 */ /* 0x000fe20000400000 */
        /* <DEDUP_REMOVED lines=8> */
[----:B------:R-:W-:Y:S01]  /*44f0*/  ISETP.GT.AND P2, PT, R10, 0x11, P0 ;  /* 0x000000110a00780c */ /* 0x000fe20000744270 */
[----:B----4-:R-:W-:-:S05]  /*4500*/  HADD2.F32 R63, -RZ, R100.H0_H0 ;  /* 0x20000064ff3f7230 */ /* 0x010fca0000004100 */
[----:B------:R-:W-:Y:S01]  /*4510*/  FMUL R107, R63, R122 ;  /* 0x0000007a3f6b7220 */ /* 0x000fe20000400000 */
[----:B------:R-:W-:-:S03]  /*4520*/  LOP3.LUT R63, R93, 0x20, RZ, 0xfc, !PT ;  /* 0x000000205d3f7812 */ /* 0x000fc600078efcff */
[----:B------:R-:W-:Y:S01]  /*4530*/  FFMA R64, R64, R120, R107 ;  /* 0x0000007840407223 */ /* 0x000fe2000000006b */
[----:B------:R-:W-:Y:S02]  /*4540*/  LOP3.LUT R107, R11, 0x22, RZ, 0xfc, !PT ;  /* 0x000000220b6b7812 */ /* 0x000fe400078efcff */
[----:B------:R-:W-:Y:S02]  /*4550*/  IADD3 R112, P4, R63, R4, RZ ;  /* 0x000000043f707210 */ /* 0x000fe40007f9e0ff */
[----:B------:R-:W-:Y:S02]  /*4560*/  IADD3 R114, P5, R107, R6, RZ ;  /* 0x000000066b727210 */ /* 0x000fe40007fbe0ff */
[----:B------:R-:W-:Y:S01]  /*4570*/  F2FP.F16.F32.PACK_AB R64, RZ, R64 ;  /* 0x00000040ff40723e */ /* 0x000fe200000000ff */
[----:B------:R-:W-:Y:S02]  /*4580*/  IMAD.X R113, R97, 0x1, R5, P4 ;  /* 0x0000000161717824 */ /* 0x000fe400020e0605 */
        /* <DEDUP_REMOVED lines=18> */
.L_x_103:
[----:B------:R-:W-:Y:S05]  /*46b0*/  BSYNC B1 ;  /* 0x0000000000017941 */ /* 0x000fea0003800000 */
.L_x_102:
        /* <DEDUP_REMOVED lines=13> */
.L_x_105:
[----:B------:R-:W-:Y:S05]  /*4790*/  BSYNC B1 ;  /* 0x0000000000017941 */ /* 0x000fea0003800000 */
.L_x_104:
        /* <DEDUP_REMOVED lines=40> */
.L_x_107:
[----:B------:R-:W-:Y:S05]  /*4a20*/  BSYNC B1 ;  /* 0x0000000000017941 */ /* 0x000fea0003800000 */
.L_x_106:
        /* <DEDUP_REMOVED lines=13> */
.L_x_109:
[----:B------:R-:W-:Y:S05]  /*4b00*/  BSYNC B1 ;  /* 0x0000000000017941 */ /* 0x000fea0003800000 */
.L_x_108:
        /* <DEDUP_REMOVED lines=18> */
[----:B-1-3--:R-:W-:Y:S02]  /*4c30*/  IADD3 R124, P4, R71, R4, RZ ;  /* 0x00000004477c7210 */ /* 0x00afe40007f9e0ff */
        /* <DEDUP_REMOVED lines=18> */
[----:B-1----:R-:W-:-:S05]  /*4d60*/  IADD3 R72, P2, R69, R8, RZ ;  /* 0x0000000845487210 */ /* 0x002fca0007f5e0ff */
[----:B------:R-:W-:-:S05]  /*4d70*/  IMAD.X R73, R91, 0x1, R9, P2 ;  /* 0x000000015b497824 */ /* 0x000fca00010e0609 */
[----:B------:R0:W5:Y:S03]  /*4d80*/  LDG.E.LTC128B.U16 R100, desc[UR36][R72.64] ;  /* 0x0000002448647981 */ /* 0x000166000c1e1520 */
.L_x_111:
[----:B------:R-:W-:Y:S05]  /*4d90*/  BSYNC B1 ;  /* 0x0000000000017941 */ /* 0x000fea0003800000 */
.L_x_110:
        /* <DEDUP_REMOVED lines=13> */
.L_x_113:
[----:B------:R-:W-:Y:S05]  /*4e70*/  BSYNC B1 ;  /* 0x0000000000017941 */ /* 0x000fea0003800000 */
.L_x_112:
        /* <DEDUP_REMOVED lines=11> */
[----:B------:R-:W3:Y:S01]  /*4f30*/  @P3 LDG.E.LTC128B.U16 R100, desc[UR36][R126.64] ;  /* 0x000000247e643981 */ /* 0x000ee2000c1e1520 */
[----:B------:R-:W-:Y:S01]  /*4f40*/  ISETP.GT.AND P2, PT, R10, 0x29, P0 ;  /* 0x000000290a00780c */ /* 0x000fe20000744270 */
[----:B---3--:R-:W-:-:S05]  /*4f50*/  HADD2.F32 R75, -RZ, R100.H0_H0 ;  /* 0x20000064ff4b7230 */ /* 0x008fca0000004100 */
        /* <DEDUP_REMOVED lines=11> */
[----:B------:R-:W3:Y:S01]  /*5010*/  @P2 LDG.E.LTC128B.U16 R100, desc[UR36][R132.64] ;  /* 0x0000002484642981 */ /* 0x000ee2000c1e1520 */
[----:B------:R-:W-:Y:S01]  /*5020*/  ISETP.GT.AND P3, PT, R10, 0x28, P1 ;  /* 0x000000280a00780c */ /* 0x000fe20000f64270 */
[----:B------:R-:W-:Y:S01]  /*5030*/  BSSY B1, `(.L_x_114) ;  /* 0x000000d000017945 */ /* 0x000fe20003800000 */
[----:B---3--:R-:W-:-:S05]  /*5040*/  HADD2.F32 R121, -RZ, R100.H0_H0 ;  /* 0x20000064ff797230 */ /* 0x008fca0000004100 */
[----:B0-----:R-:W-:Y:S01]  /*5050*/  FMUL R58, R121, R122 ;  /* 0x0000007a793a7220 */ /* 0x001fe20000400000 */
        /* <DEDUP_REMOVED lines=10> */
.L_x_115:
[----:B------:R-:W-:Y:S05]  /*5100*/  BSYNC B1 ;  /* 0x0000000000017941 */ /* 0x000fea0003800000 */
.L_x_114:
        /* <DEDUP_REMOVED lines=13> */
.L_x_117:
[----:B------:R-:W-:Y:S05]  /*51e0*/  BSYNC B1 ;  /* 0x0000000000017941 */ /* 0x000fea0003800000 */
.L_x_116:
        /* <DEDUP_REMOVED lines=40> */
.L_x_119:
[----:B------:R-:W-:Y:S05]  /*5470*/  BSYNC B1 ;  /* 0x0000000000017941 */ /* 0x000fea0003800000 */
.L_x_118:
        /* <DEDUP_REMOVED lines=13> */
.L_x_121:
[----:B------:R-:W-:Y:S05]  /*5550*/  BSYNC B1 ;  /* 0x0000000000017941 */ /* 0x000fea0003800000 */
.L_x_120:
        /* <DEDUP_REMOVED lines=12> */
[----:B------:R-:W-:Y:S02]  /*5620*/  LOP3.LUT R127, R93, 0x70, RZ, 0xfc, !PT ;  /* 0x000000705d7f7812 */ /* 0x000fe400078efcff */
[----:B------:R-:W-:Y:S02]  /*5630*/  ISETP.GT.AND P0, PT, R10, 0x39, P0 ;  /* 0x000000390a00780c */ /* 0x000fe40000704270 */
[----:B------:R-:W-:-:S05]  /*5640*/  IADD3 R134, P2, R127, R4, RZ ;  /* 0x000000047f867210 */ /* 0x000fca0007f5e0ff */
[----:B------:R-:W-:Y:S02]  /*5650*/  IMAD.X R135, R97, 0x1, R5, P2 ;  /* 0x0000000161877824 */ /* 0x000fe400010e0605 */
[----:B---3--:R-:W-:-:S05]  /*5660*/  HADD2.F32 R83, -RZ, R100.H0_H0 ;  /* 0x20000064ff537230 */ /* 0x008fca0000004100 */
[----:B------:R-:W-:-:S04]  /*5670*/  FMUL R83, R83, R122 ;  /* 0x0000007a53537220 */ /* 0x000fc80000400000 */
[----:B------:R-:W-:Y:S01]  /*5680*/  FFMA R84, R84, R120, R83 ;  /* 0x0000007854547223 */ /* 0x000fe20000000053 */
[----:B------:R-:W-:-:S04]  /*5690*/  LOP3.LUT R83, R11, 0x72, RZ, 0xfc, !PT ;  /* 0x000000720b537812 */ /* 0x000fc800078efcff */
[----:B------:R-:W-:Y:S02]  /*56a0*/  IADD3 R136, P4, R83, R6, RZ ;  /* 0x0000000653887210 */ /* 0x000fe40007f9e0ff */
[----:B------:R-:W-:-:S03]  /*56b0*/  F2FP.F16.F32.PACK_AB R84, RZ, R84 ;  /* 0x00000054ff54723e */ /* 0x000fc600000000ff */
[----:B------:R-:W-:Y:S02]  /*56c0*/  IMAD.X R137, R91, 0x1, R7, P4 ;  /* 0x000000015b897824 */ /* 0x000fe400020e0607 */
[----:B------:R0:W-:Y:S04]  /*56d0*/  @P3 STG.E.U16 desc[UR36][R134.64], R84 ;  /* 0x0000005486003986 */ /* 0x0001e8000c101524 */
[----:B------:R-:W3:Y:S01]  /*56e0*/  @P0 LDG.E.LTC128B.U16 R100, desc[UR36][R136.64] ;  /* 0x0000002488640981 */ /* 0x000ee2000c1e1520 */
[----:B------:R-:W-:Y:S01]  /*56f0*/  ISETP.GT.AND P2, PT, R10, 0x38, P1 ;  /* 0x000000380a00780c */ /* 0x000fe20000f44270 */
[----:B------:R-:W-:Y:S01]  /*5700*/  BSSY B1, `(.L_x_122) ;  /* 0x000000d000017945 */ /* 0x000fe20003800000 */
[----:B---3--:R-:W-:-:S05]  /*5710*/  HADD2.F32 R7, -RZ, R100.H0_H0 ;  /* 0x20000064ff077230 */ /* 0x008fca0000004100 */
        /* <DEDUP_REMOVED lines=8> */
[----:B0-----:R-:W-:-:S05]  /*57a0*/  IADD3 R4, P0, R81, R8, RZ ;  /* 0x0000000851047210 */ /* 0x001fca0007f1e0ff */
[----:B------:R-:W-:-:S05]  /*57b0*/  IMAD.X R5, R91, 0x1, R9, P0 ;  /* 0x000000015b057824 */ /* 0x000fca00000e0609 */
[----:B------:R1:W5:Y:S03]  /*57c0*/  LDG.E.LTC128B.U16 R100, desc[UR36][R4.64] ;  /* 0x0000002404647981 */ /* 0x000366000c1e1520 */
.L_x_123:
[----:B------:R-:W-:Y:S05]  /*57d0*/  BSYNC B1 ;  /* 0x0000000000017941 */ /* 0x000fea0003800000 */
.L_x_122:
[----:B01---5:R-:W-:Y:S01]  /*57e0*/  HADD2.F32 R5, -RZ, R100.H0_H0 ;  /* 0x20000064ff057230 */ /* 0x023fe20000004100 */
[----:B------:R-:W-:Y:S01]  /*57f0*/  IADD3 R4, P0, R127, R12, RZ ;  /* 0x0000000c7f047210 */ /* 0x000fe20007f1e0ff */
[----:B------:R-:W-:Y:S01]  /*5800*/  BSSY B1, `(.L_x_124) ;  /* 0x000000b000017945 */ /* 0x000fe20003800000 */
[----:B------:R-:W-:Y:S02]  /*5810*/  ISETP.GT.AND P1, PT, R10, 0x39, P1 ;  /* 0x000000390a00780c */ /* 0x000fe40000f24270 */
[----:B------:R-:W-:-:S04]  /*5820*/  FMUL R5, R5, R122 ;  /* 0x0000007a05057220 */ /* 0x000fc80000400000 */
[----:B------:R-:W-:-:S05]  /*5830*/  FFMA R5, R86, R120, R5 ;  /* 0x0000007856057223 */ /* 0x000fca0000000005 */
[----:B------:R-:W-:Y:S01]  /*5840*/  F2FP.F16.F32.PACK_AB R6, RZ, R5 ;  /* 0x00000005ff06723e */ /* 0x000fe200000000ff */
[----:B------:R-:W-:Y:S01]  /*5850*/  IMAD.X R5, R97, 0x1, R13, P0 ;  /* 0x0000000161057824 */ /* 0x000fe200000e060d */
[----:B------:R-:W-:-:S04]  /*5860*/  IADD3 R8, P0, R83, R8, RZ ;  /* 0x0000000853087210 */ /* 0x000fc80007f1e0ff */
[----:B------:R0:W-:Y:S01]  /*5870*/  @P2 STG.E.U16 desc[UR36][R4.64], R6 ;  /* 0x0000000604002986 */ /* 0x0001e2000c101524 */
[----:B------:R-:W-:Y:S01]  /*5880*/  IMAD.X R9, R91, 0x1, R9, P0 ;  /* 0x000000015b097824 */ /* 0x000fe200000e0609 */
[----:B------:R-:W-:Y:S07]  /*5890*/  @!P1 BRA `(.L_x_125) ;  /* 0x0000000000049947 */ /* 0x000fee0003800000 */
[----:B------:R1:W5:Y:S02]  /*58a0*/  LDG.E.LTC128B.U16 R100, desc[UR36][R8.64] ;  /* 0x0000002408647981 */ /* 0x000364000c1e1520 */
.L_x_125:
[----:B------:R-:W-:Y:S05]  /*58b0*/  BSYNC B1 ;  /* 0x0000000000017941 */ /* 0x000fea0003800000 */
.L_x_124:
[----:B0----5:R-:W-:Y:S01]  /*58c0*/  HADD2.F32 R5, -RZ, R100.H0_H0 ;  /* 0x20000064ff057230 */ /* 0x021fe20000004100 */
[----:B------:R-:W-:Y:S01]  /*58d0*/  ISETP.GT.AND P0, PT, R3, 0x100, PT ;  /* 0x000001000300780c */ /* 0x000fe20003f04270 */
[----:B------:R-:W-:Y:S03]  /*58e0*/  BSSY B1, `(.L_x_126) ;  /* 0x000000c000017945 */ /* 0x000fe60003800000 */
[----:B------:R-:W-:Y:S01]  /*58f0*/  FMUL R4, R5, R122 ;  /* 0x0000007a05047220 */ /* 0x000fe20000400000 */
[----:B------:R-:W-:-:S03]  /*5900*/  ISETP.GT.AND P2, PT, R10, RZ, P0 ;  /* 0x000000ff0a00720c */ /* 0x000fc60000744270 */
        /* <DEDUP_REMOVED lines=9> */
.L_x_127:
[----:B------:R-:W-:Y:S05]  /*59a0*/  BSYNC B1 ;  /* 0x0000000000017941 */ /* 0x000fea0003800000 */
.L_x_126:
[----:B0--3-5:R-:W-:Y:S01]  /*59b0*/  HADD2.F32 R5, -RZ, R100.H0_H0 ;  /* 0x20000064ff057230 */ /* 0x029fe20000004100 */
        /* <DEDUP_REMOVED lines=12> */
.L_x_129:
[----:B------:R-:W-:Y:S05]  /*5a80*/  BSYNC B1 ;  /* 0x0000000000017941 */ /* 0x000fea0003800000 */
.L_x_128:
[----:B0--3-5:R-:W-:Y:S01]  /*5a90*/  HADD2.F32 R5, -RZ, R100.H0_H0 ;  /* 0x20000064ff057230 */ /* 0x029fe20000004100 */
        /* <DEDUP_REMOVED lines=13> */
.L_x_131:
[----:B------:R-:W-:Y:S05]  /*5b70*/  BSYNC B1 ;  /* 0x0000000000017941 */ /* 0x000fea0003800000 */
.L_x_130:
[----:B-----5:R-:W-:Y:S01]  /*5b80*/  HADD2.F32 R3, -RZ, R100.H0_H0 ;  /* 0x20000064ff037230 */ /* 0x020fe20000004100 */
[----:B0--3--:R-:W-:Y:S01]  /*5b90*/  IADD3 R4, P4, R88, R93, RZ ;  /* 0x0000005d58047210 */ /* 0x009fe20007f9e0ff */
[----:B------:R-:W-:Y:S01]  /*5ba0*/  BSSY B1, `(.L_x_132) ;  /* 0x000000b000017945 */ /* 0x000fe20003800000 */
[----:B------:R-:W-:Y:S02]  /*5bb0*/  ISETP.GT.AND P3, PT, R10, 0x1, P1 ;  /* 0x000000010a00780c */ /* 0x000fe40000f64270 */
[----:B------:R-:W-:Y:S01]  /*5bc0*/  FMUL R3, R3, R122 ;  /* 0x0000007a03037220 */ /* 0x000fe20000400000 */
[----:B------:R-:W-:-:S03]  /*5bd0*/  IMAD.X R5, R89, 0x1, R97, P4 ;  /* 0x0000000159057824 */ /* 0x000fc600020e0661 */
[----:B------:R-:W-:-:S05]  /*5be0*/  FFMA R3, R26, R120, R3 ;  /* 0x000000781a037223 */ /* 0x000fca0000000003 */
[----:B------:R-:W-:-:S05]  /*5bf0*/  F2FP.F16.F32.PACK_AB R3, RZ, R3 ;  /* 0x00000003ff03723e */ /* 0x000fca00000000ff */
[----:B------:R0:W-:Y:S01]  /*5c00*/  @P2 STG.E.U16 desc[UR36][R4.64], R3 ;  /* 0x0000000304002986 */ /* 0x0001e2000c101524 */
[----:B------:R-:W-:Y:S05]  /*5c10*/  @!P3 BRA `(.L_x_133) ;  /* 0x00000000000cb947 */ /* 0x000fea0003800000 */
[----:B0-----:R-:W-:-:S05]  /*5c20*/  IADD3 R4, P2, R56, R95, RZ ;  /* 0x0000005f38047210 */ /* 0x001fca0007f5e0ff */
[----:B------:R-:W-:-:S05]  /*5c30*/  IMAD.X R5, R57, 0x1, R91, P2 ;  /* 0x0000000139057824 */ /* 0x000fca00010e065b */
[----:B------:R3:W5:Y:S03]  /*5c40*/  LDG.E.LTC128B.U16 R100, desc[UR36][R4.64] ;  /* 0x0000002404647981 */ /* 0x000766000c1e1520 */
.L_x_133:
[----:B------:R-:W-:Y:S05]  /*5c50*/  BSYNC B1 ;  /* 0x0000000000017941 */ /* 0x000fea0003800000 */
.L_x_132:
[----:B0----5:R-:W-:Y:S01]  /*5c60*/  HADD2.F32 R3, -RZ, R100.H0_H0 ;  /* 0x20000064ff037230 */ /* 0x021fe20000004100 */
[----:B------:R-:W-:Y:S01]  /*5c70*/  ISETP.GT.AND P2, PT, R10, 0x8, P0 ;  /* 0x000000080a00780c */ /* 0x000fe20000744270 */
[----:B------:R-:W-:Y:S03]  /*5c80*/  BSSY B1, `(.L_x_134) ;  /* 0x000000b000017945 */ /* 0x000fe60003800000 */
[----:B---3--:R-:W-:-:S04]  /*5c90*/  FMUL R4, R3, R122 ;  /* 0x0000007a03047220 */ /* 0x008fc80000400000 */
        /* <DEDUP_REMOVED lines=9> */
.L_x_135:
[----:B------:R-:W-:Y:S05]  /*5d30*/  BSYNC B1 ;  /* 0x0000000000017941 */ /* 0x000fea0003800000 */
.L_x_134:
        /* <DEDUP_REMOVED lines=13> */
.L_x_137:
[----:B------:R-:W-:Y:S05]  /*5e10*/  BSYNC B1 ;  /* 0x0000000000017941 */ /* 0x000fea0003800000 */
.L_x_136:
        /* <DEDUP_REMOVED lines=13> */
.L_x_139:
[----:B------:R-:W-:Y:S05]  /*5ef0*/  BSYNC B1 ;  /* 0x0000000000017941 */ /* 0x000fea0003800000 */
.L_x_138:
        /* <DEDUP_REMOVED lines=13> */
.L_x_141:
[----:B------:R-:W-:Y:S05]  /*5fd0*/  BSYNC B1 ;  /* 0x0000000000017941 */ /* 0x000fea0003800000 */
.L_x_140:
        /* <DEDUP_REMOVED lines=13> */
.L_x_143:
[----:B------:R-:W-:Y:S05]  /*60b0*/  BSYNC B1 ;  /* 0x0000000000017941 */ /* 0x000fea0003800000 */
.L_x_142:
        /* <DEDUP_REMOVED lines=13> */
.L_x_145:
[----:B------:R-:W-:Y:S05]  /*6190*/  BSYNC B1 ;  /* 0x0000000000017941 */ /* 0x000fea0003800000 */
.L_x_144:
        /* <DEDUP_REMOVED lines=13> */
.L_x_147:
[----:B------:R-:W-:Y:S05]  /*6270*/  BSYNC B1 ;  /* 0x0000000000017941 */ /* 0x000fea0003800000 */
.L_x_146:
        /* <DEDUP_REMOVED lines=13> */
.L_x_149:
[----:B------:R-:W-:Y:S05]  /*6350*/  BSYNC B1 ;  /* 0x0000000000017941 */ /* 0x000fea0003800000 */
.L_x_148:
        /* <DEDUP_REMOVED lines=13> */
.L_x_151:
[----:B------:R-:W-:Y:S05]  /*6430*/  BSYNC B1 ;  /* 0x0000000000017941 */ /* 0x000fea0003800000 */
.L_x_150:
        /* <DEDUP_REMOVED lines=13> */
.L_x_153:
[----:B------:R-:W-:Y:S05]  /*6510*/  BSYNC B1 ;  /* 0x0000000000017941 */ /* 0x000fea0003800000 */
.L_x_152:
        /* <DEDUP_REMOVED lines=13> */
.L_x_155:
[----:B------:R-:W-:Y:S05]  /*65f0*/  BSYNC B1 ;  /* 0x0000000000017941 */ /* 0x000fea0003800000 */
.L_x_154:
        /* <DEDUP_REMOVED lines=13> */
.L_x_157:
[----:B------:R-:W-:Y:S05]  /*66d0*/  BSYNC B1 ;  /* 0x0000000000017941 */ /* 0x000fea0003800000 */
.L_x_156:
        /* <DEDUP_REMOVED lines=13> */
.L_x_159:
[----:B------:R-:W-:Y:S05]  /*67b0*/  BSYNC B1 ;  /* 0x0000000000017941 */ /* 0x000fea0003800000 */
.L_x_158:
        /* <DEDUP_REMOVED lines=13> */
.L_x_161:
[----:B------:R-:W-:Y:S05]  /*6890*/  BSYNC B1 ;  /* 0x0000000000017941 */ /* 0x000fea0003800000 */
.L_x_160:
        /* <DEDUP_REMOVED lines=13> */
.L_x_163:
[----:B------:R-:W-:Y:S05]  /*6970*/  BSYNC B1 ;  /* 0x0000000000017941 */ /* 0x000fea0003800000 */
.L_x_162:
        /* <DEDUP_REMOVED lines=13> */
.L_x_165:
[----:B------:R-:W-:Y:S05]  /*6a50*/  BSYNC B1 ;  /* 0x0000000000017941 */ /* 0x000fea0003800000 */
.L_x_164:
        /* <DEDUP_REMOVED lines=13> */
.L_x_167:
[----:B------:R-:W-:Y:S05]  /*6b30*/  BSYNC B1 ;  /* 0x0000000000017941 */ /* 0x000fea0003800000 */
.L_x_166:
        /* <DEDUP_REMOVED lines=13> */
.L_x_169:
[----:B------:R-:W-:Y:S05]  /*6c10*/  BSYNC B1 ;  /* 0x0000000000017941 */ /* 0x000fea0003800000 */
.L_x_168:
        /* <DEDUP_REMOVED lines=13> */
.L_x_171:
[----:B------:R-:W-:Y:S05]  /*6cf0*/  BSYNC B1 ;  /* 0x0000000000017941 */ /* 0x000fea0003800000 */
.L_x_170:
        /* <DEDUP_REMOVED lines=13> */
.L_x_173:
[----:B------:R-:W-:Y:S05]  /*6dd0*/  BSYNC B1 ;  /* 0x0000000000017941 */ /* 0x000fea0003800000 */
.L_x_172:
        /* <DEDUP_REMOVED lines=13> */
.L_x_175:
[----:B------:R-:W-:Y:S05]  /*6eb0*/  BSYNC B1 ;  /* 0x0000000000017941 */ /* 0x000fea0003800000 */
.L_x_174:
        /* <DEDUP_REMOVED lines=13> */
.L_x_177:
[----:B------:R-:W-:Y:S05]  /*6f90*/  BSYNC B1 ;  /* 0x0000000000017941 */ /* 0x000fea0003800000 */
.L_x_176:
        /* <DEDUP_REMOVED lines=13> */
.L_x_179:
[----:B------:R-:W-:Y:S05]  /*7070*/  BSYNC B1 ;  /* 0x0000000000017941 */ /* 0x000fea0003800000 */
.L_x_178:
        /* <DEDUP_REMOVED lines=13> */
.L_x_181:
[----:B------:R-:W-:Y:S05]  /*7150*/  BSYNC B1 ;  /* 0x0000000000017941 */ /* 0x000fea0003800000 */
.L_x_180:
        /* <DEDUP_REMOVED lines=13> */
.L_x_183:
[----:B------:R-:W-:Y:S05]  /*7230*/  BSYNC B1 ;  /* 0x0000000000017941 */ /* 0x000fea0003800000 */
.L_x_182:
[----:B-----5:R-:W-:Y:S01]  /*7240*/  HADD2.F32 R3, -RZ, R100.H0_H0 ;  /* 0x20000064ff037230 */ /* 0x020fe20000004100 */
[----:B0--3--:R-:W-:Y:S01]  /*7250*/  IADD3 R4, P3, R127, R20, RZ ;  /* 0x000000147f047210 */ /* 0x009fe20007f7e0ff */
[----:B------:R-:W-:Y:S01]  /*7260*/  BSSY B1, `(.L_x_184) ;  /* 0x000000b000017945 */ /* 0x000fe20003800000 */
[----:B------:R-:W-:Y:S02]  /*7270*/  ISETP.GT.AND P0, PT, R10, 0x39, P0 ;  /* 0x000000390a00780c */ /* 0x000fe40000704270 */
[----:B------:R-:W-:Y:S01]  /*7280*/  FMUL R3, R3, R122 ;  /* 0x0000007a03037220 */ /* 0x000fe20000400000 */
[----:B------:R-:W-:Y:S01]  /*7290*/  IMAD.X R5, R21, 0x1, R97, P3 ;  /* 0x0000000115057824 */ /* 0x000fe200018e0661 */
[----:B-1----:R-:W-:Y:S02]  /*72a0*/  IADD3 R8, P3, R83, R14, RZ ;  /* 0x0000000e53087210 */ /* 0x002fe40007f7e0ff */
[----:B------:R-:W-:-:S03]  /*72b0*/  FFMA R3, R52, R120, R3 ;  /* 0x0000007834037223 */ /* 0x000fc60000000003 */
[----:B------:R-:W-:Y:S02]  /*72c0*/  IMAD.X R9, R15, 0x1, R91, P3 ;  /* 0x000000010f097824 */ /* 0x000fe400018e065b */
[----:B------:R-:W-:-:S05]  /*72d0*/  F2FP.F16.F32.PACK_AB R3, RZ, R3 ;  /* 0x00000003ff03723e */ /* 0x000fca00000000ff */
[----:B------:R0:W-:Y:S01]  /*72e0*/  @P2 STG.E.U16 desc[UR36][R4.64], R3 ;  /* 0x0000000304002986 */ /* 0x0001e2000c101524 */
[----:B------:R-:W-:Y:S05]  /*72f0*/  @!P0 BRA `(.L_x_185) ;  /* 0x0000000000048947 */ /* 0x000fea0003800000 */
[----:B------:R1:W5:Y:S02]  /*7300*/  LDG.E.LTC128B.U16 R100, desc[UR36][R8.64] ;  /* 0x0000002408647981 */ /* 0x000364000c1e1520 */
.L_x_185:
[----:B------:R-:W-:Y:S05]  /*7310*/  BSYNC B1 ;  /* 0x0000000000017941 */ /* 0x000fea0003800000 */
.L_x_184:
[----:B0----5:R-:W-:Y:S01]  /*7320*/  HADD2.F32 R3, -RZ, R100.H0_H0 ;  /* 0x20000064ff037230 */ /* 0x021fe20000004100 */
[----:B------:R-:W-:Y:S01]  /*7330*/  ISETP.GT.AND P3, PT, R10, 0x38, P1 ;  /* 0x000000380a00780c */ /* 0x000fe20000f64270 */
[----:B------:R-:W-:Y:S03]  /*7340*/  BSSY B1, `(.L_x_186) ;  /* 0x000000b000017945 */ /* 0x000fe60003800000 */
[----:B------:R-:W-:-:S04]  /*7350*/  FMUL R4, R3, R122 ;  /* 0x0000007a03047220 */ /* 0x000fc80000400000 */
        /* <DEDUP_REMOVED lines=9> */
.L_x_187:
[----:B------:R-:W-:Y:S05]  /*73f0*/  BSYNC B1 ;  /* 0x0000000000017941 */ /* 0x000fea0003800000 */
.L_x_186:
        /* <DEDUP_REMOVED lines=13> */
.L_x_189:
[----:B------:R-:W-:Y:S05]  /*74d0*/  BSYNC B1 ;  /* 0x0000000000017941 */ /* 0x000fea0003800000 */
.L_x_188:
[----:B------:R-:W-:Y:S05]  /*74e0*/  @!P1 BRA `(.L_x_190) ;  /* 0x0000002400309947 */ /* 0x000fea0003800000 */
[----:B0----5:R-:W-:-:S05]  /*74f0*/  HADD2.F32 R3, -RZ, R100.H0_H0 ;  /* 0x20000064ff037230 */ /* 0x021fca0000004100 */
[----:B------:R-:W-:-:S04]  /*7500*/  FMUL R4, R3, R122 ;  /* 0x0000007a03047220 */ /* 0x000fc80000400000 */
[----:B------:R-:W-:Y:S01]  /*7510*/  FFMA R55, R55, R120, R4 ;  /* 0x0000007837377223 */ /* 0x000fe20000000004 */
[----:B------:R-:W-:-:S04]  /*7520*/  IADD3 R4, P0, R7, R88, RZ ;  /* 0x0000005807047210 */ /* 0x000fc80007f1e0ff */
[----:B------:R-:W-:Y:S01]  /*7530*/  F2FP.F16.F32.PACK_AB R55, RZ, R55 ;  /* 0x00000037ff37723e */ /* 0x000fe200000000ff */
[----:B------:R-:W-:-:S05]  /*7540*/  IMAD.X R5, R89, 0x1, R97, P0 ;  /* 0x0000000159057824 */ /* 0x000fca00000e0661 */
[----:B------:R3:W-:Y:S01]  /*7550*/  STG.E.U16 desc[UR36][R4.64], R55 ;  /* 0x0000003704007986 */ /* 0x0007e2000c101524 */
[----:B------:R-:W-:Y:S05]  /*7560*/  BRA `(.L_x_190) ;  /* 0x0000002400107947 */ /* 0x000fea0003800000 */
.L_x_33:
[----:B------:R-:W-:Y:S01]  /*7570*/  ULDC.64 UR4, c[0x0][0x5c0] ;  /* 0x0001700000047ab9 */ /* 0x000fe20000000a00 */
[-C--:B------:R-:W-:Y:S01]  /*7580*/  FMUL R88, R88, R120.reuse ;  /* 0x0000007858587220 */ /* 0x080fe20000400000 */
[----:B------:R-:W-:Y:S01]  /*7590*/  ISETP.GT.AND P3, PT, R10, 0x1, P1 ;  /* 0x000000010a00780c */ /* 0x000fe20000f64270 */
[-C--:B------:R-:W-:Y:S01]  /*75a0*/  FMUL R89, R89, R120.reuse ;  /* 0x0000007859597220 */ /* 0x080fe20000400000 */
[----:B------:R-:W-:Y:S01]  /*75b0*/  LEA R4, P0, R132, UR4, 0x1 ;  /* 0x0000000484047c11 */ /* 0x000fe2000f8008ff */
[----:B------:R-:W-:Y:S01]  /*75c0*/  FMUL R90, R90, R120 ;  /* 0x000000785a5a7220 */ /* 0x000fe20000400000 */
[----:B------:R-:W-:Y:S01]  /*75d0*/  F2FP.F16.F32.PACK_AB R88, RZ, R88 ;  /* 0x00000058ff58723e */ /* 0x000fe200000000ff */
[-C--:B------:R-:W-:Y:S01]  /*75e0*/  FMUL R91, R91, R120.reuse ;  /* 0x000000785b5b7220 */ /* 0x080fe20000400000 */
[----:B------:R-:W-:Y:S01]  /*75f0*/  LEA.HI.X R5, R132, UR5, R123, 0x1, P0 ;  /* 0x0000000584057c11 */ /* 0x000fe200080f0c7b */
[-C--:B------:R-:W-:Y:S01]  /*7600*/  FMUL R92, R92, R120.reuse ;  /* 0x000000785c5c7220 */ /* 0x080fe20000400000 */
[----:B------:R-:W-:Y:S01]  /*7610*/  ISETP.GT.AND P0, PT, R3, 0x8, PT ;  /* 0x000000080300780c */ /* 0x000fe20003f04270 */
[-C--:B------:R-:W-:Y:S01]  /*7620*/  FMUL R93, R93, R120.reuse ;  /* 0x000000785d5d7220 */ /* 0x080fe20000400000 */
[----:B------:R-:W-:Y:S01]  /*7630*/  F2FP.F16.F32.PACK_AB R89, RZ, R89 ;  /* 0x00000059ff59723e */ /* 0x000fe200000000ff */
[----:B------:R-:W-:Y:S01]  /*7640*/  @P2 STG.E.U16 desc[UR36][R4.64], R88 ;  /* 0x0000005804002986 */ /* 0x000fe2000c101524 */
[----:B------:R-:W-:Y:S01]  /*7650*/  ISETP.GT.AND P2, PT, R10, RZ, P0 ;  /* 0x000000ff0a00720c */ /* 0x000fe20000744270 */
[----:B------:R-:W-:Y:S01]  /*7660*/  FMUL R94, R94, R120 ;  /* 0x000000785e5e7220 */ /* 0x000fe20000400000 */
[C---:B------:R-:W-:Y:S01]  /*7670*/  SHF.L.U64.HI R7, R20.reuse, 0x4, R21 ;  /* 0x0000000414077819 */ /* 0x040fe20000010215 */
[----:B------:R-:W-:Y:S01]  /*7680*/  @P3 STG.E.U16 desc[UR36][R4.64+0x2], R89 ;  /* 0x0000025904003986 */ /* 0x000fe2000c101524 */
[----:B------:R-:W-:Y:S01]  /*7690*/  LEA R12, P3, R20, R4, 0x4 ;  /* 0x00000004140c7211 */ /* 0x000fe200078620ff */
[-C--:B------:R-:W-:Y:S01]  /*76a0*/  FMUL R95, R95, R120.reuse ;  /* 0x000000785f5f7220 */ /* 0x080fe20000400000 */
[----:B------:R-:W-:Y:S01]  /*76b0*/  ISETP.GT.AND P5, PT, R10, 0x1, P0 ;  /* 0x000000010a00780c */ /* 0x000fe200007a4270 */
[----:B------:R-:W-:Y:S01]  /*76c0*/  FMUL R96, R96, R120 ;  /* 0x0000007860607220 */ /* 0x000fe20000400000 */
[----:B------:R-:W-:Y:S01]  /*76d0*/  F2FP.F16.F32.PACK_AB R90, RZ, R90 ;  /* 0x0000005aff5a723e */ /* 0x000fe200000000ff */
[----:B------:R-:W-:Y:S01]  /*76e0*/  IMAD.X R13, R7, 0x1, R5, P3 ;  /* 0x00000001070d7824 */ /* 0x000fe200018e0605 */
[C---:B------:R-:W-:Y:S01]  /*76f0*/  ISETP.GT.AND P4, PT, R10.reuse, 0x8, P1 ;  /* 0x000000080a00780c */ /* 0x040fe20000f84270 */
[-C--:B------:R-:W-:Y:S01]  /*7700*/  FMUL R97, R97, R120.reuse ;  /* 0x0000007861617220 */ /* 0x080fe20000400000 */
[----:B------:R-:W-:Y:S01]  /*7710*/  ISETP.GT.AND P3, PT, R10, 0x9, P1 ;  /* 0x000000090a00780c */ /* 0x000fe20000f64270 */
[-C--:B------:R-:W-:Y:S01]  /*7720*/  FMUL R98, R98, R120.reuse ;  /* 0x0000007862627220 */ /* 0x080fe20000400000 */
[----:B------:R-:W-:Y:S01]  /*7730*/  @P2 STG.E.U16 desc[UR36][R12.64], R90 ;  /* 0x0000005a0c002986 */ /* 0x000fe2000c101524 */
[----:B------:R-:W-:Y:S01]  /*7740*/  ISETP.GT.AND P2, PT, R10, 0x8, P0 ;  /* 0x000000080a00780c */ /* 0x000fe20000744270 */
[-C--:B------:R-:W-:Y:S01]  /*7750*/  FMUL R99, R99, R120.reuse ;  /* 0x0000007863637220 */ /* 0x080fe20000400000 */
[----:B------:R-:W-:Y:S01]  /*7760*/  F2FP.F16.F32.PACK_AB R91, RZ, R91 ;  /* 0x0000005bff5b723e */ /* 0x000fe200000000ff */
[----:B------:R-:W-:Y:S01]  /*7770*/  FMUL R100, R100, R120 ;  /* 0x0000007864647220 */ /* 0x000fe20000400000 */
[--C-:B------:R-:W-:Y:S01]  /*7780*/  @P5 IMAD.MOV.U32 R6, RZ, RZ, R12.reuse ;  /* 0x000000ffff065224 */ /* 0x100fe200078e000c */
[----:B------:R-:W-:Y:S01]  /*7790*/  F2FP.F16.F32.PACK_AB R92, RZ, R92 ;  /* 0x0000005cff5c723e */ /* 0x000fe200000000ff */
[--C-:B------:R-:W-:Y:S01]  /*77a0*/  @P5 IMAD.MOV.U32 R7, RZ, RZ, R13.reuse ;  /* 0x000000ffff075224 */ /* 0x100fe200078e000d */
[----:B------:R-:W-:Y:S01]  /*77b0*/  F2FP.F16.F32.PACK_AB R93, RZ, R93 ;  /* 0x0000005dff5d723e */ /* 0x000fe200000000ff */
[----:B------:R-:W-:Y:S01]  /*77c0*/  FMUL R101, R101, R120 ;  /* 0x0000007865657220 */ /* 0x000fe20000400000 */
[----:B------:R-:W-:Y:S01]  /*77d0*/  F2FP.F16.F32.PACK_AB R94, RZ, R94 ;  /* 0x0000005eff5e723e */ /* 0x000fe200000000ff */
[-C--:B------:R-:W-:Y:S01]  /*77e0*/  FMUL R102, R102, R120.reuse ;  /* 0x0000007866667220 */ /* 0x080fe20000400000 */
[----:B------:R0:W-:Y:S01]  /*77f0*/  @P5 STG.E.U16 desc[UR36][R6.64+0x2], R91 ;  /* 0x0000025b06005986 */ /* 0x0001e2000c101524 */
[C---:B------:R-:W-:Y:S01]  /*7800*/  ISETP.GT.AND P5, PT, R10.reuse, 0x9, P0 ;  /* 0x000000090a00780c */ /* 0x040fe200007a4270 */
[-C--:B------:R-:W-:Y:S01]  /*7810*/  FMUL R103, R103, R120.reuse ;  /* 0x0000007867677220 */ /* 0x080fe20000400000 */
[----:B------:R-:W-:Y:S01]  /*7820*/  F2FP.F16.F32.PACK_AB R95, RZ, R95 ;  /* 0x0000005fff5f723e */ /* 0x000fe200000000ff */
[----:B------:R-:W-:Y:S01]  /*7830*/  @P4 STG.E.U16 desc[UR36][R4.64+0x10], R92 ;  /* 0x0000105c04004986 */ /* 0x000fe2000c101524 */
[----:B------:R-:W-:Y:S01]  /*7840*/  ISETP.GT.AND P4, PT, R10, 0x10, P1 ;  /* 0x000000100a00780c */ /* 0x000fe20000f84270 */
[----:B------:R-:W-:Y:S01]  /*7850*/  FMUL R104, R104, R120 ;  /* 0x0000007868687220 */ /* 0x000fe20000400000 */
[----:B------:R-:W-:Y:S01]  /*7860*/  F2FP.F16.F32.PACK_AB R96, RZ, R96 ;  /* 0x00000060ff60723e */ /* 0x000fe200000000ff */
[----:B------:R-:W-:Y:S01]  /*7870*/  @P3 STG.E.U16 desc[UR36][R4.64+0x12], R93 ;  /* 0x0000125d04003986 */ /* 0x000fe2000c101524 */
[----:B------:R-:W-:Y:S01]  /*7880*/  ISETP.GT.AND P3, PT, R10, 0x11, P1 ;  /* 0x000000110a00780c */ /* 0x000fe20000f64270 */
[----:B------:R-:W-:Y:S01]  /*7890*/  FMUL R105, R105, R120 ;  /* 0x0000007869697220 */ /* 0x000fe20000400000 */
[----:B------:R-:W-:Y:S01]  /*78a0*/  F2FP.F16.F32.PACK_AB R97, RZ, R97 ;  /* 0x00000061ff61723e */ /* 0x000fe200000000ff */
[--C-:B0-----:R-:W-:Y:S01]  /*78b0*/  @P2 IMAD.MOV.U32 R6, RZ, RZ, R12.reuse ;  /* 0x000000ffff062224 */ /* 0x101fe200078e000c */
[----:B------:R-:W-:Y:S01]  /*78c0*/  F2FP.F16.F32.PACK_AB R98, RZ, R98 ;  /* 0x00000062ff62723e */ /* 0x000fe200000000ff */
[--C-:B------:R-:W-:Y:S01]  /*78d0*/  @P2 IMAD.MOV.U32 R7, RZ, RZ, R13.reuse ;  /* 0x000000ffff072224 */ /* 0x100fe200078e000d */
[----:B------:R-:W-:Y:S01]  /*78e0*/  F2FP.F16.F32.PACK_AB R99, RZ, R99 ;  /* 0x00000063ff63723e */ /* 0x000fe200000000ff */
[----:B------:R-:W-:Y:S01]  /*78f0*/  FMUL R106, R106, R120 ;  /* 0x000000786a6a7220 */ /* 0x000fe20000400000 */
[----:B------:R-:W-:Y:S01]  /*7900*/  F2FP.F16.F32.PACK_AB R100, RZ, R100 ;  /* 0x00000064ff64723e */ /* 0x000fe200000000ff */
[-C--:B------:R-:W-:Y:S01]  /*7910*/  FMUL R107, R107, R120.reuse ;  /* 0x000000786b6b7220 */ /* 0x080fe20000400000 */
[----:B------:R0:W-:Y:S01]  /*7920*/  @P2 STG.E.U16 desc[UR36][R6.64+0x10], R94 ;  /* 0x0000105e06002986 */ /* 0x0001e2000c101524 */
[----:B------:R-:W-:Y:S01]  /*7930*/  ISETP.GT.AND P2, PT, R10, 0x10, P0 ;  /* 0x000000100a00780c */ /* 0x000fe20000744270 */
[-C--:B------:R-:W-:Y:S01]  /*7940*/  FMUL R108, R108, R120.reuse ;  /* 0x000000786c6c7220 */ /* 0x080fe20000400000 */
[----:B------:R-:W-:Y:S01]  /*7950*/  F2FP.F16.F32.PACK_AB R101, RZ, R101 ;  /* 0x00000065ff65723e */ /* 0x000fe200000000ff */
[----:B------:R-:W-:Y:S01]  /*7960*/  FMUL R109, R109, R120 ;  /* 0x000000786d6d7220 */ /* 0x000fe20000400000 */
[----:B------:R-:W-:Y:S01]  /*7970*/  F2FP.F16.F32.PACK_AB R102, RZ, R102 ;  /* 0x00000066ff66723e */ /* 0x000fe200000000ff */
[-C--:B------:R-:W-:Y:S01]  /*7980*/  FMUL R110, R110, R120.reuse ;  /* 0x000000786e6e7220 */ /* 0x080fe20000400000 */
[----:B------:R-:W-:Y:S01]  /*7990*/  F2FP.F16.F32.PACK_AB R103, RZ, R103 ;  /* 0x00000067ff67723e */ /* 0x000fe200000000ff */
[----:B------:R-:W-:Y:S01]  /*79a0*/  FMUL R111, R111, R120 ;  /* 0x000000786f6f7220 */ /* 0x000fe20000400000 */
[----:B------:R-:W-:Y:S01]  /*79b0*/  F2FP.F16.F32.PACK_AB R104, RZ, R104 ;  /* 0x00000068ff68723e */ /* 0x000fe200000000ff */
        /* <DEDUP_REMOVED lines=23> */
[----:B------:R-:W-:Y:S01]  /*7b30*/  @P2 IMAD.MOV.U32 R7, RZ, RZ, R13 ;  /* 0x000000ffff072224 */ /* 0x000fe200078e000d */
[----:B------:R-:W-:Y:S01]  /*7b40*/  F2FP.F16.F32.PACK_AB R113, RZ, R113 ;  /* 0x00000071ff71723e */ /* 0x000fe200000000ff */
[----:B------:R-:W-:Y:S01]  /*7b50*/  FMUL R118, R118, R120 ;  /* 0x0000007876767220 */ /* 0x000fe20000400000 */
[----:B------:R-:W-:Y:S01]  /*7b60*/  F2FP.F16.F32.PACK_AB R114, RZ, R114 ;  /* 0x00000072ff72723e */ /* 0x000fe200000000ff */
[-C--:B------:R-:W-:Y:S01]  /*7b70*/  FMUL R119, R119, R120.reuse ;  /* 0x0000007877777220 */ /* 0x080fe20000400000 */
[----:B------:R0:W-:Y:S01]  /*7b80*/  @P2 STG.E.U16 desc[UR36][R6.64+0x20], R98 ;  /* 0x0000206206002986 */ /* 0x0001e2000c101524 */
[----:B------:R-:W-:Y:S01]  /*7b90*/  ISETP.GT.AND P2, PT, R10, 0x18, P0 ;  /* 0x000000180a00780c */ /* 0x000fe20000744270 */
[----:B------:R-:W-:Y:S01]  /*7ba0*/  IMAD.SHL.U32 R11, R20, 0x100, RZ ;  /* 0x00000100140b7824 */ /* 0x000fe200078e00ff */
        /* <DEDUP_REMOVED lines=9> */
[----:B0-----:R-:W-:Y:S01]  /*7c40*/  @P5 IMAD.MOV.U32 R6, RZ, RZ, R12 ;  /* 0x000000ffff065224 */ /* 0x001fe200078e000c */
[----:B------:R-:W-:Y:S01]  /*7c50*/  SHF.L.U64.HI R21, R20, 0x8, R21 ;  /* 0x0000000814157819 */ /* 0x000fe20000010215 */
[----:B------:R-:W-:Y:S01]  /*7c60*/  @P5 IMAD.MOV.U32 R7, RZ, RZ, R13 ;  /* 0x000000ffff075224 */ /* 0x000fe200078e000d */
[----:B------:R-:W-:Y:S01]  /*7c70*/  F2FP.F16.F32.PACK_AB R56, RZ, R56 ;  /* 0x00000038ff38723e */ /* 0x000fe200000000ff */
[-C--:B------:R-:W-:Y:S01]  /*7c80*/  FMUL R59, R59, R120.reuse ;  /* 0x000000783b3b7220 */ /* 0x080fe20000400000 */
[----:B------:R-:W-:Y:S01]  /*7c90*/  LOP3.LUT R15, R11, 0x2, RZ, 0xfc, !PT ;  /* 0x000000020b0f7812 */ /* 0x000fe200078efcff */
[-C--:B------:R-:W-:Y:S01]  /*7ca0*/  FMUL R63, R63, R120.reuse ;  /* 0x000000783f3f7220 */ /* 0x080fe20000400000 */
[----:B------:R0:W-:Y:S01]  /*7cb0*/  @P5 STG.E.U16 desc[UR36][R6.64+0x22], R99 ;  /* 0x0000226306005986 */ /* 0x0001e2000c101524 */
[----:B------:R-:W-:Y:S01]  /*7cc0*/  ISETP.GT.AND P5, PT, R10, 0x20, P1 ;  /* 0x000000200a00780c */ /* 0x000fe20000fa4270 */
[-C--:B------:R-:W-:Y:S01]  /*7cd0*/  FMUL R62, R62, R120.reuse ;  /* 0x000000783e3e7220 */ /* 0x080fe20000400000 */
[----:B------:R-:W-:Y:S01]  /*7ce0*/  PRMT R14, R56, 0x7610, R14 ;  /* 0x00007610380e7816 */ /* 0x000fe2000000000e */
[----:B------:R-:W-:Y:S01]  /*7cf0*/  @P3 STG.E.U16 desc[UR36][R4.64+0x30], R100 ;  /* 0x0000306404003986 */ /* 0x000fe2000c101524 */
[C---:B------:R-:W-:Y:S01]  /*7d00*/  ISETP.GT.AND P3, PT, R10.reuse, 0x19, P0 ;  /* 0x000000190a00780c */ /* 0x040fe20000764270 */
[----:B------:R-:W-:Y:S01]  /*7d10*/  FMUL R65, R65, R120 ;  /* 0x0000007841417220 */ /* 0x000fe20000400000 */
[----:B------:R-:W-:Y:S01]  /*7d20*/  F2FP.F16.F32.PACK_AB R58, RZ, R58 ;  /* 0x0000003aff3a723e */ /* 0x000fe200000000ff */
[----:B------:R-:W-:Y:S01]  /*7d30*/  @P4 STG.E.U16 desc[UR36][R4.64+0x32], R101 ;  /* 0x0000326504004986 */ /* 0x000fe2000c101524 */
[----:B------:R-:W-:Y:S01]  /*7d40*/  ISETP.GT.AND P4, PT, R10, 0x21, P1 ;  /* 0x000000210a00780c */ /* 0x000fe20000f84270 */
[----:B------:R-:W-:Y:S01]  /*7d50*/  FMUL R66, R66, R120 ;  /* 0x0000007842427220 */ /* 0x000fe20000400000 */
[----:B------:R-:W-:Y:S01]  /*7d60*/  PRMT R89, R58, 0x7610, R89 ;  /* 0x000076103a597816 */ /* 0x000fe20000000059 */
[--C-:B0-----:R-:W-:Y:S01]  /*7d70*/  @P2 IMAD.MOV.U32 R6, RZ, RZ, R12.reuse ;  /* 0x000000ffff062224 */ /* 0x101fe200078e000c */
[----:B------:R-:W-:Y:S01]  /*7d80*/  F2FP.F16.F32.PACK_AB R58, RZ, R60 ;  /* 0x0000003cff3a723e */ /* 0x000fe200000000ff */
[--C-:B------:R-:W-:Y:S01]  /*7d90*/  @P2 IMAD.MOV.U32 R7, RZ, RZ, R13.reuse ;  /* 0x000000ffff072224 */ /* 0x100fe200078e000d */
[----:B------:R-:W-:Y:S01]  /*7da0*/  F2FP.F16.F32.PACK_AB R20, RZ, R59 ;  /* 0x0000003bff14723e */ /* 0x000fe200000000ff */
[-C--:B------:R-:W-:Y:S01]  /*7db0*/  FMUL R67, R67, R120.reuse ;  /* 0x0000007843437220 */ /* 0x080fe20000400000 */
[----:B------:R-:W-:Y:S01]  /*7dc0*/  LOP3.LUT R59, R11, 0x10, RZ, 0xfc, !PT ;  /* 0x000000100b3b7812 */ /* 0x000fe200078efcff */
[-C--:B------:R-:W-:Y:S01]  /*7dd0*/  FMUL R68, R68, R120.reuse ;  /* 0x0000007844447220 */ /* 0x080fe20000400000 */
[----:B------:R0:W-:Y:S01]  /*7de0*/  @P2 STG.E.U16 desc[UR36][R6.64+0x30], R102 ;  /* 0x0000306606002986 */ /* 0x0001e2000c101524 */
[----:B------:R-:W-:Y:S01]  /*7df0*/  ISETP.GT.AND P2, PT, R10, 0x20, P0 ;  /* 0x000000200a00780c */ /* 0x000fe20000744270 */
[-C--:B------:R-:W-:Y:S01]  /*7e00*/  FMUL R72, R72, R120.reuse ;  /* 0x0000007848487220 */ /* 0x080fe20000400000 */
[----:B------:R-:W-:Y:S01]  /*7e10*/  F2FP.F16.F32.PACK_AB R63, RZ, R63 ;  /* 0x0000003fff3f723e */ /* 0x000fe200000000ff */
[----:B------:R-:W-:Y:S01]  /*7e20*/  FMUL R70, R70, R120 ;  /* 0x0000007846467220 */ /* 0x000fe20000400000 */
[----:B------:R-:W-:Y:S01]  /*7e30*/  F2FP.F16.F32.PACK_AB R62, RZ, R62 ;  /* 0x0000003eff3e723e */ /* 0x000fe200000000ff */
[----:B------:R-:W-:Y:S01]  /*7e40*/  FMUL R71, R71, R120 ;  /* 0x0000007847477220 */ /* 0x000fe20000400000 */
[----:B------:R-:W-:Y:S01]  /*7e50*/  F2FP.F16.F32.PACK_AB R66, RZ, R66 ;  /* 0x00000042ff42723e */ /* 0x000fe200000000ff */
[-C--:B------:R-:W-:Y:S01]  /*7e60*/  FMUL R75, R75, R120.reuse ;  /* 0x000000784b4b7220 */ /* 0x080fe20000400000 */
[----:B------:R-:W-:Y:S01]  /*7e70*/  F2FP.F16.F32.PACK_AB R67, RZ, R67 ;  /* 0x00000043ff43723e */ /* 0x000fe200000000ff */
[----:B------:R-:W-:Y:S01]  /*7e80*/  FMUL R74, R74, R120 ;  /* 0x000000784a4a7220 */ /* 0x000fe20000400000 */
[----:B------:R-:W-:Y:S01]  /*7e90*/  F2FP.F16.F32.PACK_AB R70, RZ, R70 ;  /* 0x00000046ff46723e */ /* 0x000fe200000000ff */
[--C-:B0-----:R-:W-:Y:S01]  /*7ea0*/  @P3 IMAD.MOV.U32 R6, RZ, RZ, R12.reuse ;  /* 0x000000ffff063224 */ /* 0x101fe200078e000c */
[----:B------:R-:W-:Y:S01]  /*7eb0*/  F2FP.F16.F32.PACK_AB R75, RZ, R75 ;  /* 0x0000004bff4b723e */ /* 0x000fe200000000ff */
[----:B------:R-:W-:Y:S01]  /*7ec0*/  @P3 IMAD.MOV.U32 R7, RZ, RZ, R13 ;  /* 0x000000ffff073224 */ /* 0x000fe200078e000d */
[----:B------:R-:W-:Y:S01]  /*7ed0*/  F2FP.F16.F32.PACK_AB R74, RZ, R74 ;  /* 0x0000004aff4a723e */ /* 0x000fe200000000ff */
[-C--:B------:R-:W-:Y:S01]  /*7ee0*/  FMUL R77, R77, R120.reuse ;  /* 0x000000784d4d7220 */ /* 0x080fe20000400000 */
[-C--:B------:R-:W-:Y:S01]  /*7ef0*/  FMUL R78, R78, R120.reuse ;  /* 0x000000784e4e7220 */ /* 0x080fe20000400000 */
[-C--:B------:R-:W-:Y:S01]  /*7f00*/  FMUL R79, R79, R120.reuse ;  /* 0x000000784f4f7220 */ /* 0x080fe20000400000 */
[----:B------:R0:W-:Y:S01]  /*7f10*/  @P3 STG.E.U16 desc[UR36][R6.64+0x32], R103 ;  /* 0x0000326706003986 */ /* 0x0001e2000c101524 */
[----:B------:R-:W-:Y:S01]  /*7f20*/  ISETP.GT.AND P3, PT, R10, 0x21, P0 ;  /* 0x000000210a00780c */ /* 0x000fe20000764270 */
[----:B------:R-:W-:Y:S01]  /*7f30*/  FMUL R80, R80, R120 ;  /* 0x0000007850507220 */ /* 0x000fe20000400000 */
[----:B------:R-:W-:Y:S01]  /*7f40*/  F2FP.F16.F32.PACK_AB R78, RZ, R78 ;  /* 0x0000004eff4e723e */ /* 0x000fe200000000ff */
[----:B------:R-:W-:Y:S01]  /*7f50*/  @P5 STG.E.U16 desc[UR36][R4.64+0x40], R104 ;  /* 0x0000406804005986 */ /* 0x000fe2000c101524 */
[----:B------:R-:W-:Y:S01]  /*7f60*/  ISETP.GT.AND P5, PT, R10, 0x28, P1 ;  /* 0x000000280a00780c */ /* 0x000fe20000fa4270 */
[-C--:B------:R-:W-:Y:S01]  /*7f70*/  FMUL R82, R82, R120.reuse ;  /* 0x0000007852527220 */ /* 0x080fe20000400000 */
[----:B------:R-:W-:Y:S01]  /*7f80*/  F2FP.F16.F32.PACK_AB R79, RZ, R79 ;  /* 0x0000004fff4f723e */ /* 0x000fe200000000ff */
[----:B------:R-:W-:Y:S01]  /*7f90*/  @P4 STG.E.U16 desc[UR36][R4.64+0x42], R105 ;  /* 0x0000426904004986 */ /* 0x000fe2000c101524 */
[----:B------:R-:W-:Y:S01]  /*7fa0*/  ISETP.GT.AND P4, PT, R10, 0x29, P1 ;  /* 0x000000290a00780c */ /* 0x000fe20000f84270 */
[-C--:B------:R-:W-:Y:S01]  /*7fb0*/  FMUL R84, R84, R120.reuse ;  /* 0x0000007854547220 */ /* 0x080fe20000400000 */
[----:B------:R-:W-:Y:S01]  /*7fc0*/  FMUL R85, R85, R120 ;  /* 0x0000007855557220 */ /* 0x000fe20000400000 */
[----:B0-----:R-:W-:-:S02]  /*7fd0*/  @P2 IMAD.MOV.U32 R6, RZ, RZ, R12 ;  /* 0x000000ffff062224 */ /* 0x001fc400078e000c */
[----:B------:R-:W-:Y:S01]  /*7fe0*/  FMUL R86, R86, R120 ;  /* 0x0000007856567220 */ /* 0x000fe20000400000 */
[--C-:B------:R-:W-:Y:S01]  /*7ff0*/  @P2 IMAD.MOV.U32 R7, RZ, RZ, R13.reuse ;  /* 0x000000ffff072224 */ /* 0x100fe200078e000d */
[----:B------:R-:W-:Y:S01]  /*8000*/  F2FP.F16.F32.PACK_AB R84, RZ, R84 ;  /* 0x00000054ff54723e */ /* 0x000fe200000000ff */
[-C--:B------:R-:W-:Y:S01]  /*8010*/  FMUL R87, R87, R120.reuse ;  /* 0x0000007857577220 */ /* 0x080fe20000400000 */
[----:B------:R-:W-:Y:S01]  /*8020*/  F2FP.F16.F32.PACK_AB R85, RZ, R85 ;  /* 0x00000055ff55723e */ /* 0x000fe200000000ff */
[-C--:B------:R-:W-:Y:S01]  /*8030*/  FMUL R30, R30, R120.reuse ;  /* 0x000000781e1e7220 */ /* 0x080fe20000400000 */
[----:B------:R0:W-:Y:S01]  /*8040*/  @P2 STG.E.U16 desc[UR36][R6.64+0x40], R106 ;  /* 0x0000406a06002986 */ /* 0x0001e2000c101524 */
[----:B------:R-:W-:Y:S01]  /*8050*/  ISETP.GT.AND P2, PT, R10, 0x28, P0 ;  /* 0x000000280a00780c */ /* 0x000fe20000744270 */
[----:B------:R-:W-:Y:S01]  /*8060*/  FMUL R31, R31, R120 ;  /* 0x000000781f1f7220 */ /* 0x000fe20000400000 */
[----:B------:R-:W-:Y:S01]  /*8070*/  F2FP.F16.F32.PACK_AB R86, RZ, R86 ;  /* 0x00000056ff56723e */ /* 0x000fe200000000ff */
        /* <DEDUP_REMOVED lines=19> */
[----:B------:R-:W-:Y:S01]  /*81b0*/  @P5 STG.E.U16 desc[UR36][R4.64+0x50], R108 ;  /* 0x0000506c04005986 */ /* 0x000fe2000c101524 */
[C---:B------:R-:W-:Y:S01]  /*81c0*/  ISETP.GT.AND P5, PT, R10.reuse, 0x30, P1 ;  /* 0x000000300a00780c */ /* 0x040fe20000fa4270 */
[-C--:B------:R-:W-:Y:S01]  /*81d0*/  FMUL R39, R39, R120.reuse ;  /* 0x0000007827277220 */ /* 0x080fe20000400000 */
[----:B------:R-:W-:Y:S01]  /*81e0*/  F2FP.F16.F32.PACK_AB R37, RZ, R37 ;  /* 0x00000025ff25723e */ /* 0x000fe200000000ff */
[----:B------:R-:W-:Y:S01]  /*81f0*/  @P4 STG.E.U16 desc[UR36][R4.64+0x52], R109 ;  /* 0x0000526d04004986 */ /* 0x000fe2000c101524 */
[----:B------:R-:W-:Y:S01]  /*8200*/  ISETP.GT.AND P4, PT, R10, 0x31, P1 ;  /* 0x000000310a00780c */ /* 0x000fe20000f84270 */
[----:B------:R-:W-:Y:S01]  /*8210*/  FMUL R40, R40, R120 ;  /* 0x0000007828287220 */ /* 0x000fe20000400000 */
[----:B------:R-:W-:Y:S01]  /*8220*/  F2FP.F16.F32.PACK_AB R38, RZ, R38 ;  /* 0x00000026ff26723e */ /* 0x000fe200000000ff */
[----:B0-----:R-:W-:-:S02]  /*8230*/  @P2 IMAD.MOV.U32 R6, RZ, RZ, R12 ;  /* 0x000000ffff062224 */ /* 0x001fc400078e000c */
[-C--:B------:R-:W-:Y:S01]  /*8240*/  FMUL R41, R41, R120.reuse ;  /* 0x0000007829297220 */ /* 0x080fe20000400000 */
        /* <DEDUP_REMOVED lines=22> */
[----:B------:R-:W-:Y:S01]  /*83b0*/  FMUL R50, R50, R120 ;  /* 0x0000007832327220 */ /* 0x000fe20000400000 */
[----:B------:R-:W-:Y:S01]  /*83c0*/  F2FP.F16.F32.PACK_AB R48, RZ, R48 ;  /* 0x00000030ff30723e */ /* 0x000fe200000000ff */
[----:B------:R0:W-:Y:S01]  /*83d0*/  @P3 STG.E.U16 desc[UR36][R6.64+0x52], R111 ;  /* 0x0000526f06003986 */ /* 0x0001e2000c101524 */
[----:B------:R-:W-:Y:S01]  /*83e0*/  ISETP.GT.AND P3, PT, R10, 0x31, P0 ;  /* 0x000000310a00780c */ /* 0x000fe20000764270 */
[----:B------:R-:W-:Y:S01]  /*83f0*/  FMUL R51, R51, R120 ;  /* 0x0000007833337220 */ /* 0x000fe20000400000 */
[----:B------:R-:W-:Y:S01]  /*8400*/  F2FP.F16.F32.PACK_AB R49, RZ, R49 ;  /* 0x00000031ff31723e */ /* 0x000fe200000000ff */
[----:B------:R-:W-:Y:S01]  /*8410*/  @P5 STG.E.U16 desc[UR36][R4.64+0x60], R112 ;  /* 0x0000607004005986 */ /* 0x000fe2000c101524 */
[----:B------:R-:W-:Y:S01]  /*8420*/  IADD3 R60, P5, R15, R12, RZ ;  /* 0x0000000c0f3c7210 */ /* 0x000fe20007fbe0ff */
[----:B------:R-:W-:Y:S01]  /*8430*/  FMUL R52, R52, R120 ;  /* 0x0000007834347220 */ /* 0x000fe20000400000 */
[----:B------:R-:W-:Y:S01]  /*8440*/  F2FP.F16.F32.PACK_AB R50, RZ, R50 ;  /* 0x00000032ff32723e */ /* 0x000fe200000000ff */
[----:B------:R-:W-:Y:S01]  /*8450*/  @P4 STG.E.U16 desc[UR36][R4.64+0x62], R113 ;  /* 0x0000627104004986 */ /* 0x000fe2000c101524 */
[C---:B------:R-:W-:Y:S01]  /*8460*/  ISETP.GT.AND P4, PT, R10.reuse, 0x38, P1 ;  /* 0x000000380a00780c */ /* 0x040fe20000f84270 */
[----:B------:R-:W-:Y:S01]  /*8470*/  FMUL R53, R53, R120 ;  /* 0x0000007835357220 */ /* 0x000fe20000400000 */
[----:B------:R-:W-:Y:S01]  /*8480*/  ISETP.GT.AND P1, PT, R10, 0x39, P1 ;  /* 0x000000390a00780c */ /* 0x000fe20000f24270 */
[----:B0-----:R-:W-:-:S02]  /*8490*/  @P2 IMAD.MOV.U32 R6, RZ, RZ, R12 ;  /* 0x000000ffff062224 */ /* 0x001fc400078e000c */
[-C--:B------:R-:W-:Y:S01]  /*84a0*/  FMUL R54, R54, R120.reuse ;  /* 0x0000007836367220 */ /* 0x080fe20000400000 */
[----:B------:R-:W-:Y:S02]  /*84b0*/  @P2 IMAD.MOV.U32 R7, RZ, RZ, R13 ;  /* 0x000000ffff072224 */ /* 0x000fe400078e000d */
[----:B------:R-:W-:Y:S01]  /*84c0*/  FMUL R55, R55, R120 ;  /* 0x0000007837377220 */ /* 0x000fe20000400000 */
[----:B------:R-:W-:Y:S02]  /*84d0*/  F2FP.F16.F32.PACK_AB R51, RZ, R51 ;  /* 0x00000033ff33723e */ /* 0x000fe400000000ff */
[----:B------:R-:W-:Y:S01]  /*84e0*/  F2FP.F16.F32.PACK_AB R52, RZ, R52 ;  /* 0x00000034ff34723e */ /* 0x000fe200000000ff */
[----:B------:R0:W-:Y:S01]  /*84f0*/  @P2 STG.E.U16 desc[UR36][R6.64+0x60], R114 ;  /* 0x0000607206002986 */ /* 0x0001e2000c101524 */
[C---:B------:R-:W-:Y:S02]  /*8500*/  ISETP.GT.AND P2, PT, R10.reuse, 0x38, P0 ;  /* 0x000000380a00780c */ /* 0x040fe40000744270 */
[----:B------:R-:W-:-:S02]  /*8510*/  ISETP.GT.AND P0, PT, R10, 0x39, P0 ;  /* 0x000000390a00780c */ /* 0x000fc40000704270 */
[----:B------:R-:W-:Y:S02]  /*8520*/  F2FP.F16.F32.PACK_AB R53, RZ, R53 ;  /* 0x00000035ff35723e */ /* 0x000fe400000000ff */
[----:B------:R-:W-:Y:S02]  /*8530*/  F2FP.F16.F32.PACK_AB R54, RZ, R54 ;  /* 0x00000036ff36723e */ /* 0x000fe400000000ff */
[----:B------:R-:W-:Y:S01]  /*8540*/  F2FP.F16.F32.PACK_AB R55, RZ, R55 ;  /* 0x00000037ff37723e */ /* 0x000fe200000000ff */
[--C-:B0-----:R-:W-:Y:S02]  /*8550*/  @P3 IMAD.MOV.U32 R6, RZ, RZ, R12.reuse ;  /* 0x000000ffff063224 */ /* 0x101fe400078e000c */
[--C-:B------:R-:W-:Y:S02]  /*8560*/  @P3 IMAD.MOV.U32 R7, RZ, RZ, R13.reuse ;  /* 0x000000ffff073224 */ /* 0x100fe400078e000d */
[----:B------:R-:W-:Y:S02]  /*8570*/  @P2 IMAD.MOV.U32 R8, RZ, RZ, R12 ;  /* 0x000000ffff082224 */ /* 0x000fe400078e000c */
[----:B------:R-:W-:Y:S01]  /*8580*/  @P2 IMAD.MOV.U32 R9, RZ, RZ, R13 ;  /* 0x000000ffff092224 */ /* 0x000fe200078e000d */
[----:B------:R-:W-:Y:S01]  /*8590*/  @P3 STG.E.U16 desc[UR36][R6.64+0x62], R115 ;  /* 0x0000627306003986 */ /* 0x000fe2000c101524 */
[----:B------:R-:W-:-:S03]  /*85a0*/  ISETP.GT.AND P3, PT, R3, 0x80, PT ;  /* 0x000000800300780c */ /* 0x000fc60003f64270 */
[----:B------:R-:W-:Y:S01]  /*85b0*/  @P4 STG.E.U16 desc[UR36][R4.64+0x70], R116 ;  /* 0x0000707404004986 */ /* 0x000fe2000c101524 */
[----:B------:R-:W-:-:S03]  /*85c0*/  IADD3 R56, P4, R15, R4, RZ ;  /* 0x000000040f387210 */ /* 0x000fc60007f9e0ff */
[----:B------:R-:W-:Y:S01]  /*85d0*/  @P1 STG.E.U16 desc[UR36][R4.64+0x72], R117 ;  /* 0x0000727504001986 */ /* 0x000fe2000c101524 */
[----:B------:R-:W-:-:S03]  /*85e0*/  ISETP.GT.AND P1, PT, R10, RZ, P3 ;  /* 0x000000ff0a00720c */ /* 0x000fc60001f24270 */
[----:B------:R0:W-:Y:S01]  /*85f0*/  @P2 STG.E.U16 desc[UR36][R8.64+0x70], R118 ;  /* 0x0000707608002986 */ /* 0x0001e2000c101524 */
[----:B------:R-:W-:Y:S01]  /*8600*/  ISETP.GT.AND P2, PT, R3, 0x88, PT ;  /* 0x000000880300780c */ /* 0x000fe20003f44270 */
[----:B0-----:R-:W-:Y:S02]  /*8610*/  @P0 IMAD.MOV.U32 R8, RZ, RZ, R12 ;  /* 0x000000ffff080224 */ /* 0x001fe400078e000c */
[----:B------:R-:W-:-:S05]  /*8620*/  @P0 IMAD.MOV.U32 R9, RZ, RZ, R13 ;  /* 0x000000ffff090224 */ /* 0x000fca00078e000d */
[----:B------:R0:W-:Y:S01]  /*8630*/  @P0 STG.E.U16 desc[UR36][R8.64+0x72], R119 ;  /* 0x0000727708000986 */ /* 0x0001e2000c101524 */
[----:B------:R-:W-:-:S05]  /*8640*/  IADD3 R6, P0, R11, R4, RZ ;  /* 0x000000040b067210 */ /* 0x000fca0007f1e0ff */
[----:B------:R-:W-:Y:S01]  /*8650*/  IMAD.X R7, R21, 0x1, R5, P0 ;  /* 0x0000000115077824 */ /* 0x000fe200000e0605 */
[----:B------:R-:W-:-:S04]  /*8660*/  ISETP.GT.AND P0, PT, R10, 0x1, P3 ;  /* 0x000000010a00780c */ /* 0x000fc80001f04270 */
[----:B------:R1:W-:Y:S01]  /*8670*/  @P1 STG.E.U16 desc[UR36][R6.64], R14 ;  /* 0x0000000e06001986 */ /* 0x0003e2000c101524 */
[----:B0-----:R-:W-:Y:S01]  /*8680*/  F2FP.F16.F32.PACK_AB R9, RZ, R57 ;  /* 0x00000039ff09723e */ /* 0x001fe200000000ff */
[----:B------:R-:W-:Y:S01]  /*8690*/  IMAD.X R57, R21, 0x1, R5, P4 ;  /* 0x0000000115397824 */ /* 0x000fe200020e0605 */
[----:B------:R-:W-:Y:S02]  /*86a0*/  ISETP.GT.AND P1, PT, R10, RZ, P2 ;  /* 0x000000ff0a00720c */ /* 0x000fe40001724270 */
[----:B------:R-:W-:Y:S02]  /*86b0*/  IADD3 R8, P4, R11, R12, RZ ;  /* 0x0000000c0b087210 */ /* 0x000fe40007f9e0ff */
[----:B------:R-:W-:-:S03]  /*86c0*/  PRMT R88, R9, 0x7610, R88 ;  /* 0x0000761009587816 */ /* 0x000fc60000000058 */
[--C-:B------:R-:W-:Y:S01]  /*86d0*/  IMAD.X R9, R21, 0x1, R13.reuse, P4 ;  /* 0x0000000115097824 */ /* 0x100fe200020e060d */
[C---:B------:R-:W-:Y:S01]  /*86e0*/  ISETP.GT.AND P4, PT, R10.reuse, 0x1, P2 ;  /* 0x000000010a00780c */ /* 0x040fe20001784270 */
[----:B------:R0:W-:Y:S01]  /*86f0*/  @P0 STG.E.U16 desc[UR36][R56.64], R88 ;  /* 0x0000005838000986 */ /* 0x0001e2000c101524 */
[----:B-1----:R-:W-:Y:S01]  /*8700*/  FMUL R14, R61, R120 ;  /* 0x000000783d0e7220 */ /* 0x002fe20000400000 */
[----:B------:R-:W-:Y:S01]  /*8710*/  IMAD.X R61, R21, 0x1, R13, P5 ;  /* 0x00000001153d7824 */ /* 0x000fe200028e060d */
[C---:B------:R-:W-:Y:S01]  /*8720*/  ISETP.GT.AND P0, PT, R10.reuse, 0x9, P3 ;  /* 0x000000090a00780c */ /* 0x040fe20001f04270 */
[----:B------:R1:W-:Y:S01]  /*8730*/  @P1 STG.E.U16 desc[UR36][R8.64], R89 ;  /* 0x0000005908001986 */ /* 0x0003e2000c101524 */
[----:B------:R-:W-:Y:S02]  /*8740*/  ISETP.GT.AND P1, PT, R10, 0x8, P3 ;  /* 0x000000080a00780c */ /* 0x000fe40001f24270 */
[----:B------:R-:W-:Y:S02]  /*8750*/  F2FP.F16.F32.PACK_AB R14, RZ, R14 ;  /* 0x0000000eff0e723e */ /* 0x000fe400000000ff */
[----:B0-----:R-:W-:-:S03]  /*8760*/  LOP3.LUT R57, R11, 0x12, RZ, 0xfc, !PT ;  /* 0x000000120b397812 */ /* 0x001fc600078efcff */
[----:B------:R0:W-:Y:S01]  /*8770*/  @P4 STG.E.U16 desc[UR36][R60.64], R20 ;  /* 0x000000143c004986 */ /* 0x0001e2000c101524 */
[-C--:B------:R-:W-:Y:S02]  /*8780*/  IADD3 R88, P5, R59, R4.reuse, RZ ;  /* 0x000000043b587210 */ /* 0x080fe40007fbe0ff */
[----:B------:R-:W-:Y:S02]  /*8790*/  IADD3 R90, P4, R57, R4, RZ ;  /* 0x00000004395a7210 */ /* 0x000fe40007f9e0ff */
[----:B------:R-:W-:Y:S01]  /*87a0*/  PRMT R56, R63, 0x7610, R56 ;  /* 0x000076103f387816 */ /* 0x000fe20000000038 */
[--C-:B-1----:R-:W-:Y:S01]  /*87b0*/  IMAD.X R89, R21, 0x1, R5.reuse, P5 ;  /* 0x0000000115597824 */ /* 0x102fe200028e0605 */
[----:B------:R-:W-:Y:S01]  /*87c0*/  LOP3.LUT R63, R11, 0x20, RZ, 0xfc, !PT ;  /* 0x000000200b3f7812 */ /* 0x000fe200078efcff */
[----:B------:R-:W-:Y:S01]  /*87d0*/  IMAD.X R91, R21, 0x1, R5, P4 ;  /* 0x00000001155b7824 */ /* 0x000fe200020e0605 */
[----:B------:R-:W-:Y:S02]  /*87e0*/  IADD3 R92, P4, R59, R12, RZ ;  /* 0x0000000c3b5c7210 */ /* 0x000fe40007f9e0ff */
[----:B------:R1:W-:Y:S01]  /*87f0*/  @P1 STG.E.U16 desc[UR36][R88.64], R58 ;  /* 0x0000003a58001986 */ /* 0x0003e2000c101524 */
[C---:B------:R-:W-:Y:S01]  /*8800*/  ISETP.GT.AND P1, PT, R10.reuse, 0x8, P2 ;  /* 0x000000080a00780c */ /* 0x040fe20001724270 */
[----:B0-----:R-:W-:Y:S01]  /*8810*/  FMUL R60, R29, R120 ;  /* 0x000000781d3c7220 */ /* 0x001fe20000400000 */
[----:B------:R-:W-:Y:S01]  /*8820*/  IMAD.X R93, R21, 0x1, R13, P4 ;  /* 0x00000001155d7824 */ /* 0x000fe200020e060d */
[----:B------:R0:W-:Y:S01]  /*8830*/  @P0 STG.E.U16 desc[UR36][R90.64], R14 ;  /* 0x0000000e5a000986 */ /* 0x0001e2000c101524 */
[----:B------:R-:W-:-:S02]  /*8840*/  ISETP.GT.AND P0, PT, R10, 0x9, P2 ;  /* 0x000000090a00780c */ /* 0x000fc40001704270 */
[----:B------:R-:W-:Y:S02]  /*8850*/  LOP3.LUT R61, R11, 0x22, RZ, 0xfc, !PT ;  /* 0x000000220b3d7812 */ /* 0x000fe400078efcff */
[----:B------:R-:W-:Y:S02]  /*8860*/  F2FP.F16.F32.PACK_AB R20, RZ, R65 ;  /* 0x00000041ff14723e */ /* 0x000fe400000000ff */
[----:B------:R-:W-:Y:S02]  /*8870*/  F2FP.F16.F32.PACK_AB R60, RZ, R60 ;  /* 0x0000003cff3c723e */ /* 0x000fe400000000ff */
[----:B-1----:R-:W-:Y:S01]  /*8880*/  IADD3 R88, P5, R57, R12, RZ ;  /* 0x0000000c39587210 */ /* 0x002fe20007fbe0ff */
[----:B------:R-:W-:Y:S01]  /*8890*/  @P1 STG.E.U16 desc[UR36][R92.64], R62 ;  /* 0x0000003e5c001986 */ /* 0x000fe2000c101524 */
[----:B------:R-:W-:Y:S01]  /*88a0*/  ISETP.GT.AND P1, PT, R10, 0x10, P3 ;  /* 0x000000100a00780c */ /* 0x000fe20001f24270 */
[----:B0-----:R-:W-:Y:S01]  /*88b0*/  FMUL R14, R64, R120 ;  /* 0x00000078400e7220 */ /* 0x001fe20000400000 */
[-C--:B------:R-:W-:Y:S01]  /*88c0*/  IADD3 R64, P4, R63, R4.reuse, RZ ;  /* 0x000000043f407210 */ /* 0x080fe20007f9e0ff */
[----:B------:R-:W-:Y:S01]  /*88d0*/  IMAD.X R89, R21, 0x1, R13, P5 ;  /* 0x0000000115597824 */ /* 0x000fe200028e060d */
[----:B------:R-:W-:-:S02]  /*88e0*/  IADD3 R90, P5, R61, R4, RZ ;  /* 0x000000043d5a7210 */ /* 0x000fc40007fbe0ff */
[----:B------:R-:W-:Y:S01]  /*88f0*/  F2FP.F16.F32.PACK_AB R14, RZ, R14 ;  /* 0x0000000eff0e723e */ /* 0x000fe200000000ff */
[C-C-:B------:R-:W-:Y:S01]  /*8900*/  IMAD.X R65, R21.reuse, 0x1, R5.reuse, P4 ;  /* 0x0000000115417824 */ /* 0x140fe200020e0605 */
[----:B------:R0:W-:Y:S01]  /*8910*/  @P0 STG.E.U16 desc[UR36][R88.64], R56 ;  /* 0x0000003858000986 */ /* 0x0001e2000c101524 */
[C---:B------:R-:W-:Y:S01]  /*8920*/  ISETP.GT.AND P0, PT, R10.reuse, 0x11, P3 ;  /* 0x000000110a00780c */ /* 0x040fe20001f04270 */
[----:B------:R-:W-:Y:S01]  /*8930*/  IMAD.X R91, R21, 0x1, R5, P5 ;  /* 0x00000001155b7824 */ /* 0x000fe200028e0605 */
[C---:B------:R-:W-:Y:S02]  /*8940*/  ISETP.GT.AND P4, PT, R10.reuse, 0x10, P2 ;  /* 0x000000100a00780c */ /* 0x040fe40001784270 */
[----:B------:R1:W-:Y:S01]  /*8950*/  @P1 STG.E.U16 desc[UR36][R64.64], R14 ;  /* 0x0000000e40001986 */ /* 0x0003e2000c101524 */
[----:B------:R-:W-:Y:S02]  /*8960*/  ISETP.GT.AND P1, PT, R10, 0x11, P2 ;  /* 0x000000110a00780c */ /* 0x000fe40001724270 */
[----:B0-----:R-:W-:-:S06]  /*8970*/  IADD3 R88, P5, R63, R12, RZ ;  /* 0x0000000c3f587210 */ /* 0x001fcc0007fbe0ff */
[----:B------:R0:W-:Y:S01]  /*8980*/  @P0 STG.E.U16 desc[UR36][R90.64], R20 ;  /* 0x000000145a000986 */ /* 0x0001e2000c101524 */
[----:B------:R-:W-:Y:S01]  /*8990*/  ISETP.GT.AND P0, PT, R10, 0x18, P3 ;  /* 0x000000180a00780c */ /* 0x000fe20001f04270 */
[--C-:B------:R-:W-:Y:S01]  /*89a0*/  IMAD.X R89, R21, 0x1, R13.reuse, P5 ;  /* 0x0000000115597824 */ /* 0x100fe200028e060d */
[----:B-1----:R-:W-:Y:S01]  /*89b0*/  LOP3.LUT R65, R11, 0x30, RZ, 0xfc, !PT ;  /* 0x000000300b417812 */ /* 0x002fe200078efcff */
[----:B------:R-:W-:Y:S01]  /*89c0*/  FMUL R14, R69, R120 ;  /* 0x00000078450e7220 */ /* 0x000fe20000400000 */
[----:B------:R-:W-:Y:S02]  /*89d0*/  IADD3 R92, P5, R61, R12, RZ ;  /* 0x0000000c3d5c7210 */ /* 0x000fe40007fbe0ff */
[----:B------:R1:W-:Y:S01]  /*89e0*/  @P4 STG.E.U16 desc[UR36][R88.64], R66 ;  /* 0x0000004258004986 */ /* 0x0003e2000c101524 */
[----:B------:R-:W-:Y:S02]  /*89f0*/  PRMT R56, R67, 0x7610, R56 ;  /* 0x0000761043387816 */ /* 0x000fe40000000038 */
[----:B------:R-:W-:Y:S01]  /*8a00*/  LOP3.LUT R67, R11, 0x32, RZ, 0xfc, !PT ;  /* 0x000000320b437812 */ /* 0x000fe200078efcff */
[----:B------:R-:W-:Y:S01]  /*8a10*/  IMAD.X R93, R21, 0x1, R13, P5 ;  /* 0x00000001155d7824 */ /* 0x000fe200028e060d */
[----:B0-----:R-:W-:-:S02]  /*8a20*/  F2FP.F16.F32.PACK_AB R20, RZ, R68 ;  /* 0x00000044ff14723e */ /* 0x001fc400000000ff */
[-C--:B------:R-:W-:Y:S02]  /*8a30*/  IADD3 R68, P4, R65, R4.reuse, RZ ;  /* 0x0000000441447210 */ /* 0x080fe40007f9e0ff */
[----:B------:R0:W-:Y:S01]  /*8a40*/  @P1 STG.E.U16 desc[UR36][R92.64], R56 ;  /* 0x000000385c001986 */ /* 0x0001e2000c101524 */
[----:B------:R-:W-:Y:S02]  /*8a50*/  ISETP.GT.AND P1, PT, R10, 0x19, P3 ;  /* 0x000000190a00780c */ /* 0x000fe40001f24270 */
[--C-:B------:R-:W-:Y:S01]  /*8a60*/  IMAD.X R69, R21, 0x1, R5.reuse, P4 ;  /* 0x0000000115457824 */ /* 0x100fe200020e0605 */
[----:B-1----:R-:W-:Y:S02]  /*8a70*/  IADD3 R88, P4, R67, R4, RZ ;  /* 0x0000000443587210 */ /* 0x002fe40007f9e0ff */
[----:B------:R-:W-:Y:S02]  /*8a80*/  F2FP.F16.F32.PACK_AB R14, RZ, R14 ;  /* 0x0000000eff0e723e */ /* 0x000fe400000000ff */
[----:B------:R1:W-:Y:S01]  /*8a90*/  @P0 STG.E.U16 desc[UR36][R68.64], R20 ;  /* 0x0000001444000986 */ /* 0x0003e2000c101524 */
[----:B------:R-:W-:Y:S01]  /*8aa0*/  IMAD.X R89, R21, 0x1, R5, P4 ;  /* 0x0000000115597824 */ /* 0x000fe200020e0605 */
[----:B------:R-:W-:-:S02]  /*8ab0*/  IADD3 R90, P4, R65, R12, RZ ;  /* 0x0000000c415a7210 */ /* 0x000fc40007f9e0ff */
[----:B------:R-:W-:Y:S02]  /*8ac0*/  ISETP.GT.AND P0, PT, R10, 0x18, P2 ;  /* 0x000000180a00780c */ /* 0x000fe40001704270 */
[----:B------:R-:W-:Y:S01]  /*8ad0*/  PRMT R58, R14, 0x7610, R58 ;  /* 0x000076100e3a7816 */ /* 0x000fe2000000003a */
[----:B------:R-:W-:Y:S01]  /*8ae0*/  IMAD.X R91, R21, 0x1, R13, P4 ;  /* 0x00000001155b7824 */ /* 0x000fe200020e060d */
[----:B------:R-:W-:Y:S01]  /*8af0*/  ISETP.GT.AND P4, PT, R10, 0x19, P2 ;  /* 0x000000190a00780c */ /* 0x000fe20001784270 */
[----:B------:R-:W-:Y:S01]  /*8b00*/  FMUL R14, R73, R120 ;  /* 0x00000078490e7220 */ /* 0x000fe20000400000 */
[----:B0-----:R-:W-:Y:S01]  /*8b10*/  F2FP.F16.F32.PACK_AB R56, RZ, R72 ;  /* 0x00000048ff38723e */ /* 0x001fe200000000ff */
[----:B------:R0:W-:Y:S01]  /*8b20*/  @P1 STG.E.U16 desc[UR36][R88.64], R58 ;  /* 0x0000003a58001986 */ /* 0x0001e2000c101524 */
[----:B------:R-:W-:Y:S02]  /*8b30*/  IADD3 R72, P5, R67, R12, RZ ;  /* 0x0000000c43487210 */ /* 0x000fe40007fbe0ff */
[----:B-1----:R-:W-:-:S02]  /*8b40*/  F2FP.F16.F32.PACK_AB R20, RZ, R71 ;  /* 0x00000047ff14723e */ /* 0x002fc400000000ff */
[----:B------:R-:W-:Y:S01]  /*8b50*/  LOP3.LUT R71, R11, 0x40, RZ, 0xfc, !PT ;  /* 0x000000400b477812 */ /* 0x000fe200078efcff */
[----:B------:R-:W-:Y:S01]  /*8b60*/  IMAD.X R73, R21, 0x1, R13, P5 ;  /* 0x0000000115497824 */ /* 0x000fe200028e060d */
[C---:B------:R-:W-:Y:S01]  /*8b70*/  ISETP.GT.AND P1, PT, R10.reuse, 0x20, P3 ;  /* 0x000000200a00780c */ /* 0x040fe20001f24270 */
[----:B------:R1:W-:Y:S01]  /*8b80*/  @P0 STG.E.U16 desc[UR36][R90.64], R70 ;  /* 0x000000465a000986 */ /* 0x0003e2000c101524 */
[----:B------:R-:W-:Y:S02]  /*8b90*/  LOP3.LUT R69, R11, 0x42, RZ, 0xfc, !PT ;  /* 0x000000420b457812 */ /* 0x000fe400078efcff */
[----:B------:R-:W-:Y:S01]  /*8ba0*/  ISETP.GT.AND P0, PT, R10, 0x21, P3 ;  /* 0x000000210a00780c */ /* 0x000fe20001f04270 */
[----:B------:R2:W-:Y:S01]  /*8bb0*/  @P4 STG.E.U16 desc[UR36][R72.64], R20 ;  /* 0x0000001448004986 */ /* 0x0005e2000c101524 */
[----:B0-----:R-:W-:Y:S02]  /*8bc0*/  IADD3 R88, P5, R71, R4, RZ ;  /* 0x0000000447587210 */ /* 0x001fe40007fbe0ff */
[----:B------:R-:W-:-:S03]  /*8bd0*/  F2FP.F16.F32.PACK_AB R14, RZ, R14 ;  /* 0x0000000eff0e723e */ /* 0x000fc600000000ff */
[----:B------:R-:W-:Y:S01]  /*8be0*/  IMAD.X R89, R21, 0x1, R5, P5 ;  /* 0x0000000115597824 */ /* 0x000fe200028e0605 */
[----:B-1----:R-:W-:-:S04]  /*8bf0*/  IADD3 R90, P4, R69, R4, RZ ;  /* 0x00000004455a7210 */ /* 0x002fc80007f9e0ff */
[----:B------:R0:W-:Y:S01]  /*8c00*/  @P1 STG.E.U16 desc[UR36][R88.64], R56 ;  /* 0x0000003858001986 */ /* 0x0001e2000c101524 */
[C---:B------:R-:W-:Y:S01]  /*8c10*/  ISETP.GT.AND P1, PT, R10.reuse, 0x20, P2 ;  /* 0x000000200a00780c */ /* 0x040fe20001724270 */
[----:B------:R-:W-:Y:S01]  /*8c20*/  IMAD.X R91, R21, 0x1, R5, P4 ;  /* 0x00000001155b7824 */ /* 0x000fe200020e0605 */
[----:B------:R-:W-:Y:S02]  /*8c30*/  IADD3 R92, P4, R71, R12, RZ ;  /* 0x0000000c475c7210 */ /* 0x000fe40007f9e0ff */
[----:B--2---:R-:W-:Y:S02]  /*8c40*/  LOP3.LUT R73, R11, 0x52, RZ, 0xfc, !PT ;  /* 0x000000520b497812 */ /* 0x004fe400078efcff */
[----:B------:R1:W-:Y:S01]  /*8c50*/  @P0 STG.E.U16 desc[UR36][R90.64], R14 ;  /* 0x0000000e5a000986 */ /* 0x0003e2000c101524 */
[----:B------:R-:W-:Y:S01]  /*8c60*/  ISETP.GT.AND P0, PT, R10, 0x21, P2 ;  /* 0x000000210a00780c */ /* 0x000fe20001704270 */
[----:B------:R-:W-:Y:S01]  /*8c70*/  IMAD.X R93, R21, 0x1, R13, P4 ;  /* 0x00000001155d7824 */ /* 0x000fe200020e060d */
[----:B------:R-:W-:-:S02]  /*8c80*/  F2FP.F16.F32.PACK_AB R20, RZ, R77 ;  /* 0x0000004dff14723e */ /* 0x000fc400000000ff */
[----:B0-----:R-:W-:Y:S02]  /*8c90*/  IADD3 R88, P5, R69, R12, RZ ;  /* 0x0000000c45587210 */ /* 0x001fe40007fbe0ff */
[----:B------:R-:W-:Y:S01]  /*8ca0*/  PRMT R56, R75, 0x7610, R56 ;  /* 0x000076104b387816 */ /* 0x000fe20000000038 */
[----:B------:R-:W-:Y:S01]  /*8cb0*/  @P1 STG.E.U16 desc[UR36][R92.64], R74 ;  /* 0x0000004a5c001986 */ /* 0x000fe2000c101524 */
[----:B------:R-:W-:Y:S01]  /*8cc0*/  LOP3.LUT R75, R11, 0x50, RZ, 0xfc, !PT ;  /* 0x000000500b4b7812 */ /* 0x000fe200078efcff */
[----:B------:R-:W-:Y:S01]  /*8cd0*/  IMAD.X R89, R21, 0x1, R13, P5 ;  /* 0x0000000115597824 */ /* 0x000fe200028e060d */
[----:B------:R-:W-:Y:S01]  /*8ce0*/  ISETP.GT.AND P1, PT, R10, 0x28, P3 ;  /* 0x000000280a00780c */ /* 0x000fe20001f24270 */
[----:B-1----:R-:W-:Y:S01]  /*8cf0*/  FMUL R14, R76, R120 ;  /* 0x000000784c0e7220 */ /* 0x002fe20000400000 */
[-C--:B------:R-:W-:Y:S02]  /*8d00*/  IADD3 R76, P4, R75, R4.reuse, RZ ;  /* 0x000000044b4c7210 */ /* 0x080fe40007f9e0ff */
[----:B------:R-:W-:Y:S01]  /*8d10*/  IADD3 R90, P5, R73, R4, RZ ;  /* 0x00000004495a7210 */ /* 0x000fe20007fbe0ff */
[----:B------:R0:W-:Y:S01]  /*8d20*/  @P0 STG.E.U16 desc[UR36][R88.64], R56 ;  /* 0x0000003858000986 */ /* 0x0001e2000c101524 */
[C---:B------:R-:W-:Y:S01]  /*8d30*/  ISETP.GT.AND P0, PT, R10.reuse, 0x29, P3 ;  /* 0x000000290a00780c */ /* 0x040fe20001f04270 */
[C-C-:B------:R-:W-:Y:S01]  /*8d40*/  IMAD.X R77, R21.reuse, 0x1, R5.reuse, P4 ;  /* 0x00000001154d7824 */ /* 0x140fe200020e0605 */
[----:B------:R-:W-:Y:S01]  /*8d50*/  ISETP.GT.AND P4, PT, R10, 0x28, P2 ;  /* 0x000000280a00780c */ /* 0x000fe20001784270 */
[----:B------:R-:W-:Y:S01]  /*8d60*/  IMAD.X R91, R21, 0x1, R5, P5 ;  /* 0x00000001155b7824 */ /* 0x000fe200028e0605 */
[----:B------:R-:W-:-:S05]  /*8d70*/  F2FP.F16.F32.PACK_AB R14, RZ, R14 ;  /* 0x0000000eff0e723e */ /* 0x000fca00000000ff */
[----:B------:R1:W-:Y:S01]  /*8d80*/  @P1 STG.E.U16 desc[UR36][R76.64], R14 ;  /* 0x0000000e4c001986 */ /* 0x0003e2000c101524 */
[C---:B------:R-:W-:Y:S02]  /*8d90*/  ISETP.GT.AND P1, PT, R10.reuse, 0x29, P2 ;  /* 0x000000290a00780c */ /* 0x040fe40001724270 */
[-C--:B0-----:R-:W-:Y:S01]  /*8da0*/  IADD3 R88, P5, R75, R12.reuse, RZ ;  /* 0x0000000c4b587210 */ /* 0x081fe20007fbe0ff */
[----:B------:R0:W-:Y:S01]  /*8db0*/  @P0 STG.E.U16 desc[UR36][R90.64], R20 ;  /* 0x000000145a000986 */ /* 0x0001e2000c101524 */
[----:B------:R-:W-:Y:S02]  /*8dc0*/  PRMT R56, R79, 0x7610, R56 ;  /* 0x000076104f387816 */ /* 0x000fe40000000038 */
[----:B------:R-:W-:Y:S01]  /*8dd0*/  LOP3.LUT R79, R11, 0x62, RZ, 0xfc, !PT ;  /* 0x000000620b4f7812 */ /* 0x000fe200078efcff */
[--C-:B------:R-:W-:Y:S01]  /*8de0*/  IMAD.X R89, R21, 0x1, R13.reuse, P5 ;  /* 0x0000000115597824 */ /* 0x100fe200028e060d */
[----:B------:R-:W-:Y:S02]  /*8df0*/  ISETP.GT.AND P0, PT, R10, 0x30, P3 ;  /* 0x000000300a00780c */ /* 0x000fe40001f04270 */
[----:B------:R-:W-:Y:S01]  /*8e00*/  IADD3 R92, P5, R73, R12, RZ ;  /* 0x0000000c495c7210 */ /* 0x000fe20007fbe0ff */
[----:B-1----:R-:W-:Y:S01]  /*8e10*/  FMUL R14, R81, R120 ;  /* 0x00000078510e7220 */ /* 0x002fe20000400000 */
[----:B------:R-:W-:Y:S01]  /*8e20*/  LOP3.LUT R77, R11, 0x60, RZ, 0xfc, !PT ;  /* 0x000000600b4d7812 */ /* 0x000fe200078efcff */
[----:B------:R1:W-:Y:S01]  /*8e30*/  @P4 STG.E.U16 desc[UR36][R88.64], R78 ;  /* 0x0000004e58004986 */ /* 0x0003e2000c101524 */
[----:B0-----:R-:W-:Y:S01]  /*8e40*/  F2FP.F16.F32.PACK_AB R20, RZ, R80 ;  /* 0x00000050ff14723e */ /* 0x001fe200000000ff */
[----:B------:R-:W-:Y:S01]  /*8e50*/  IMAD.X R93, R21, 0x1, R13, P5 ;  /* 0x00000001155d7824 */ /* 0x000fe200028e060d */
[----:B------:R-:W-:-:S02]  /*8e60*/  IADD3 R80, P4, R77, R4, RZ ;  /* 0x000000044d507210 */ /* 0x000fc40007f9e0ff */
[----:B------:R-:W-:Y:S02]  /*8e70*/  PRMT R58, R20, 0x7610, R58 ;  /* 0x00007610143a7816 */ /* 0x000fe4000000003a */
[----:B------:R-:W-:Y:S01]  /*8e80*/  F2FP.F16.F32.PACK_AB R14, RZ, R14 ;  /* 0x0000000eff0e723e */ /* 0x000fe200000000ff */
[--C-:B------:R-:W-:Y:S01]  /*8e90*/  IMAD.X R81, R21, 0x1, R5.reuse, P4 ;  /* 0x0000000115517824 */ /* 0x100fe200020e0605 */
[----:B------:R-:W-:Y:S01]  /*8ea0*/  F2FP.F16.F32.PACK_AB R20, RZ, R82 ;  /* 0x00000052ff14723e */ /* 0x000fe200000000ff */
[----:B------:R0:W-:Y:S01]  /*8eb0*/  @P1 STG.E.U16 desc[UR36][R92.64], R56 ;  /* 0x000000385c001986 */ /* 0x0001e2000c101524 */
[----:B-1----:R-:W-:Y:S02]  /*8ec0*/  IADD3 R88, P4, R79, R4, RZ ;  /* 0x000000044f587210 */ /* 0x002fe40007f9e0ff */
[C---:B------:R-:W-:Y:S01]  /*8ed0*/  ISETP.GT.AND P1, PT, R10.reuse, 0x31, P3 ;  /* 0x000000310a00780c */ /* 0x040fe20001f24270 */
[----:B------:R1:W-:Y:S01]  /*8ee0*/  @P0 STG.E.U16 desc[UR36][R80.64], R58 ;  /* 0x0000003a50000986 */ /* 0x0003e2000c101524 */
[----:B------:R-:W-:Y:S01]  /*8ef0*/  ISETP.GT.AND P0, PT, R10, 0x30, P2 ;  /* 0x000000300a00780c */ /* 0x000fe20001704270 */
[----:B------:R-:W-:Y:S01]  /*8f00*/  IMAD.X R89, R21, 0x1, R5, P4 ;  /* 0x0000000115597824 */ /* 0x000fe200020e0605 */
[----:B------:R-:W-:-:S02]  /*8f10*/  IADD3 R82, P4, R77, R12, RZ ;  /* 0x0000000c4d527210 */ /* 0x000fc40007f9e0ff */
[----:B0-----:R-:W-:Y:S01]  /*8f20*/  PRMT R56, R14, 0x7610, R56 ;  /* 0x000076100e387816 */ /* 0x001fe20000000038 */
[-C--:B------:R-:W-:Y:S02]  /*8f30*/  FMUL R14, R83, R120.reuse ;  /* 0x00000078530e7220 */ /* 0x080fe40000400000 */
[--C-:B------:R-:W-:Y:S01]  /*8f40*/  IMAD.X R83, R21, 0x1, R13.reuse, P4 ;  /* 0x0000000115537824 */ /* 0x100fe200020e060d */
[----:B------:R-:W-:Y:S01]  /*8f50*/  ISETP.GT.AND P4, PT, R10, 0x31, P2 ;  /* 0x000000310a00780c */ /* 0x000fe20001784270 */
[----:B-1----:R-:W-:Y:S01]  /*8f60*/  FMUL R58, R28, R120 ;  /* 0x000000781c3a7220 */ /* 0x002fe20000400000 */
[----:B------:R-:W-:Y:S01]  /*8f70*/  IADD3 R80, P5, R79, R12, RZ ;  /* 0x0000000c4f507210 */ /* 0x000fe20007fbe0ff */
[----:B------:R0:W-:Y:S01]  /*8f80*/  @P1 STG.E.U16 desc[UR36][R88.64], R56 ;  /* 0x0000003858001986 */ /* 0x0001e2000c101524 */
[----:B------:R-:W-:Y:S02]  /*8f90*/  F2FP.F16.F32.PACK_AB R14, RZ, R14 ;  /* 0x0000000eff0e723e */ /* 0x000fe400000000ff */
[----:B------:R-:W-:Y:S01]  /*8fa0*/  ISETP.GT.AND P1, PT, R3, 0x100, PT ;  /* 0x000001000300780c */ /* 0x000fe20003f24270 */
[----:B------:R-:W-:Y:S01]  /*8fb0*/  IMAD.X R81, R21, 0x1, R13, P5 ;  /* 0x0000000115517824 */ /* 0x000fe200028e060d */
[----:B------:R-:W-:Y:S01]  /*8fc0*/  PRMT R62, R14, 0x7610, R62 ;  /* 0x000076100e3e7816 */ /* 0x000fe2000000003e */
[----:B------:R1:W-:Y:S01]  /*8fd0*/  @P0 STG.E.U16 desc[UR36][R82.64], R20 ;  /* 0x0000001452000986 */ /* 0x0003e2000c101524 */
[----:B------:R-:W-:Y:S01]  /*8fe0*/  ISETP.GT.AND P0, PT, R3, 0x108, PT ;  /* 0x000001080300780c */ /* 0x000fe20003f04270 */
[-C--:B------:R-:W-:Y:S01]  /*8ff0*/  FMUL R3, R24, R120.reuse ;  /* 0x0000007818037220 */ /* 0x080fe20000400000 */
[-C--:B------:R-:W-:Y:S01]  /*9000*/  FMUL R14, R25, R120.reuse ;  /* 0x00000078190e7220 */ /* 0x080fe20000400000 */
[----:B------:R2:W-:Y:S01]  /*9010*/  @P4 STG.E.U16 desc[UR36][R80.64], R62 ;  /* 0x0000003e50004986 */ /* 0x0005e2000c101524 */
[C---:B------:R-:W-:Y:S01]  /*9020*/  ISETP.GT.AND P4, PT, R10.reuse, 0x38, P3 ;  /* 0x000000380a00780c */ /* 0x040fe20001f84270 */
[----:B0-----:R-:W-:Y:S01]  /*9030*/  FMUL R56, R27, R120 ;  /* 0x000000781b387220 */ /* 0x001fe20000400000 */
[----:B------:R-:W-:-:S02]  /*9040*/  ISETP.GT.AND P3, PT, R10, 0x39, P3 ;  /* 0x000000390a00780c */ /* 0x000fc40001f64270 */
[----:B------:R-:W-:Y:S02]  /*9050*/  F2FP.F16.F32.PACK_AB R3, RZ, R3 ;  /* 0x00000003ff03723e */ /* 0x000fe400000000ff */
[----:B------:R-:W-:Y:S01]  /*9060*/  F2FP.F16.F32.PACK_AB R14, RZ, R14 ;  /* 0x0000000eff0e723e */ /* 0x000fe200000000ff */
[----:B-1----:R-:W-:Y:S01]  /*9070*/  FMUL R20, R26, R120 ;  /* 0x000000781a147220 */ /* 0x002fe20000400000 */
[C---:B------:R-:W-:Y:S02]  /*9080*/  LOP3.LUT R83, R11.reuse, 0x72, RZ, 0xfc, !PT ;  /* 0x000000720b537812 */ /* 0x040fe400078efcff */
[----:B------:R-:W-:Y:S02]  /*9090*/  F2FP.F16.F32.PACK_AB R56, RZ, R56 ;  /* 0x00000038ff38723e */ /* 0x000fe400000000ff */
[----:B--2---:R-:W-:Y:S02]  /*90a0*/  LOP3.LUT R81, R11, 0x70, RZ, 0xfc, !PT ;  /* 0x000000700b517812 */ /* 0x004fe400078efcff */
[----:B------:R-:W-:-:S02]  /*90b0*/  F2FP.F16.F32.PACK_AB R20, RZ, R20 ;  /* 0x00000014ff14723e */ /* 0x000fc400000000ff */
[----:B------:R-:W-:Y:S02]  /*90c0*/  IADD3 R24, P5, R81, R4, RZ ;  /* 0x0000000451187210 */ /* 0x000fe40007fbe0ff */
[----:B------:R-:W-:-:S03]  /*90d0*/  F2FP.F16.F32.PACK_AB R58, RZ, R58 ;  /* 0x0000003aff3a723e */ /* 0x000fc600000000ff */
[----:B------:R-:W-:Y:S01]  /*90e0*/  IMAD.X R25, R21, 0x1, R5, P5 ;  /* 0x0000000115197824 */ /* 0x000fe200028e0605 */
[C---:B------:R-:W-:Y:S02]  /*90f0*/  ISETP.GT.AND P5, PT, R10.reuse, 0x38, P2 ;  /* 0x000000380a00780c */ /* 0x040fe400017a4270 */
[----:B------:R-:W-:Y:S02]  /*9100*/  ISETP.GT.AND P2, PT, R10, 0x39, P2 ;  /* 0x000000390a00780c */ /* 0x000fe40001744270 */
[----:B------:R0:W-:Y:S01]  /*9110*/  @P4 STG.E.U16 desc[UR36][R24.64], R84 ;  /* 0x0000005418004986 */ /* 0x0001e2000c101524 */
[----:B------:R-:W-:-:S05]  /*9120*/  IADD3 R4, P4, R83, R4, RZ ;  /* 0x0000000453047210 */ /* 0x000fca0007f9e0ff */
[----:B------:R-:W-:Y:S01]  /*9130*/  IMAD.X R5, R21, 0x1, R5, P4 ;  /* 0x0000000115057824 */ /* 0x000fe200020e0605 */
[----:B------:R-:W-:-:S04]  /*9140*/  IADD3 R26, P4, R81, R12, RZ ;  /* 0x0000000c511a7210 */ /* 0x000fc80007f9e0ff */
[----:B------:R1:W-:Y:S01]  /*9150*/  @P3 STG.E.U16 desc[UR36][R4.64], R85 ;  /* 0x0000005504003986 */ /* 0x0003e2000c101524 */
[--C-:B------:R-:W-:Y:S01]  /*9160*/  IMAD.X R27, R21, 0x1, R13.reuse, P4 ;  /* 0x00000001151b7824 */ /* 0x100fe200020e060d */
[----:B------:R-:W-:Y:S02]  /*9170*/  IADD3 R12, P4, R83, R12, RZ ;  /* 0x0000000c530c7210 */ /* 0x000fe40007f9e0ff */
[----:B------:R-:W-:Y:S02]  /*9180*/  ISETP.GT.AND P3, PT, R10, 0x1, P1 ;  /* 0x000000010a00780c */ /* 0x000fe40000f64270 */
[----:B------:R-:W-:Y:S01]  /*9190*/  @P5 STG.E.U16 desc[UR36][R26.64], R86 ;  /* 0x000000561a005986 */ /* 0x000fe2000c101524 */
[----:B------:R-:W-:Y:S01]  /*91a0*/  IMAD.X R13, R21, 0x1, R13, P4 ;  /* 0x00000001150d7824 */ /* 0x000fe200020e060d */
[-C--:B0-----:R-:W-:Y:S02]  /*91b0*/  IADD3 R24, P5, R11, R6.reuse, RZ ;  /* 0x000000060b187210 */ /* 0x081fe40007fbe0ff */
[----:B------:R-:W-:-:S02]  /*91c0*/  IADD3 R28, P4, R15, R6, RZ ;  /* 0x000000060f1c7210 */ /* 0x000fc40007f9e0ff */
[----:B------:R0:W-:Y:S01]  /*91d0*/  @P2 STG.E.U16 desc[UR36][R12.64], R87 ;  /* 0x000000570c002986 */ /* 0x0001e2000c101524 */
[C---:B------:R-:W-:Y:S01]  /*91e0*/  ISETP.GT.AND P2, PT, R10.reuse, RZ, P1 ;  /* 0x000000ff0a00720c */ /* 0x040fe20000f44270 */
[C-C-:B------:R-:W-:Y:S01]  /*91f0*/  IMAD.X R25, R21.reuse, 0x1, R7.reuse, P5 ;  /* 0x0000000115197824 */ /* 0x140fe200028e0607 */
[----:B------:R-:W-:Y:S01]  /*9200*/  ISETP.GT.AND P5, PT, R10, RZ, P0 ;  /* 0x000000ff0a00720c */ /* 0x000fe200007a4270 */
[----:B------:R-:W-:Y:S01]  /*9210*/  IMAD.X R29, R21, 0x1, R7, P4 ;  /* 0x00000001151d7824 */ /* 0x000fe200020e0607 */
[----:B-1----:R-:W-:-:S05]  /*9220*/  IADD3 R4, P4, R11, R8, RZ ;  /* 0x000000080b047210 */ /* 0x002fca0007f9e0ff */
[----:B------:R-:W-:-:S04]  /*9230*/  IMAD.X R5, R21, 0x1, R9, P4 ;  /* 0x0000000115057824 */ /* 0x000fc800020e0609 */
[----:B------:R-:W-:Y:S01]  /*9240*/  @P2 STG.E.U16 desc[UR36][R24.64], R3 ;  /* 0x0000000318002986 */ /* 0x000fe2000c101524 */
[----:B------:R-:W-:-:S03]  /*9250*/  ISETP.GT.AND P2, PT, R10, 0x1, P0 ;  /* 0x000000010a00780c */ /* 0x000fc60000744270 */
[----:B------:R1:W-:Y:S01]  /*9260*/  @P3 STG.E.U16 desc[UR36][R28.64], R14 ;  /* 0x0000000e1c003986 */ /* 0x0003e2000c101524 */
[----:B------:R-:W-:-:S03]  /*9270*/  ISETP.GT.AND P3, PT, R10, 0x8, P1 ;  /* 0x000000080a00780c */ /* 0x000fc60000f64270 */
[----:B------:R2:W-:Y:S01]  /*9280*/  @P5 STG.E.U16 desc[UR36][R4.64], R20 ;  /* 0x0000001404005986 */ /* 0x0005e2000c101524 */
[----:B0-----:R-:W-:-:S05]  /*9290*/  IADD3 R12, P5, R15, R8, RZ ;  /* 0x000000080f0c7210 */ /* 0x001fca0007fbe0ff */
[----:B------:R-:W-:Y:S01]  /*92a0*/  IMAD.X R13, R21, 0x1, R9, P5 ;  /* 0x00000001150d7824 */ /* 0x000fe200028e0609 */
[C---:B------:R-:W-:Y:S02]  /*92b0*/  ISETP.GT.AND P5, PT, R10.reuse, 0x9, P1 ;  /* 0x000000090a00780c */ /* 0x040fe40000fa4270 */
[-C--:B-1----:R-:W-:Y:S02]  /*92c0*/  IADD3 R14, P4, R59, R6.reuse, RZ ;  /* 0x000000063b0e7210 */ /* 0x082fe40007f9e0ff */
[----:B------:R-:W-:Y:S01]  /*92d0*/  @P2 STG.E.U16 desc[UR36][R12.64], R56 ;  /* 0x000000380c002986 */ /* 0x000fe2000c101524 */
[----:B------:R-:W-:Y:S02]  /*92e0*/  ISETP.GT.AND P2, PT, R10, 0x8, P0 ;  /* 0x000000080a00780c */ /* 0x000fe40000744270 */
[----:B------:R-:W-:Y:S01]  /*92f0*/  IMAD.X R15, R21, 0x1, R7, P4 ;  /* 0x00000001150f7824 */ /* 0x000fe200020e0607 */
[----:B--2---:R-:W-:-:S04]  /*9300*/  IADD3 R4, P4, R57, R6, RZ ;  /* 0x0000000639047210 */ /* 0x004fc80007f9e0ff */
[----:B------:R-:W-:Y:S01]  /*9310*/  @P3 STG.E.U16 desc[UR36][R14.64], R58 ;  /* 0x0000003a0e003986 */ /* 0x000fe2000c101524 */
[----:B------:R-:W-:Y:S01]  /*9320*/  IMAD.X R5, R21, 0x1, R7, P4 ;  /* 0x0000000115057824 */ /* 0x000fe200020e0607 */
[-C--:B------:R-:W-:Y:S02]  /*9330*/  IADD3 R26, P4, R57, R8.reuse, RZ ;  /* 0x00000008391a7210 */ /* 0x080fe40007f9e0ff */
[----:B------:R-:W-:Y:S02]  /*9340*/  ISETP.GT.AND P3, PT, R10, 0x9, P0 ;  /* 0x000000090a00780c */ /* 0x000fe40000764270 */
[----:B------:R0:W-:Y:S01]  /*9350*/  @P5 STG.E.U16 desc[UR36][R4.64], R60 ;  /* 0x0000003c04005986 */ /* 0x0001e2000c101524 */
[----:B------:R-:W-:Y:S01]  /*9360*/  IADD3 R24, P5, R59, R8, RZ ;  /* 0x000000083b187210 */ /* 0x000fe20007fbe0ff */
[----:B------:R-:W-:-:S04]  /*9370*/  IMAD.X R27, R21, 0x1, R9, P4 ;  /* 0x00000001151b7824 */ /* 0x000fc800020e0609 */
[----:B------:R-:W-:Y:S01]  /*9380*/  IMAD.X R25, R21, 0x1, R9, P5 ;  /* 0x0000000115197824 */ /* 0x000fe200028e0609 */
[----:B------:R-:W-:-:S04]  /*9390*/  ISETP.GT.AND P5, PT, R10, 0x10, P1 ;  /* 0x000000100a00780c */ /* 0x000fc80000fa4270 */
[----:B------:R-:W-:Y:S01]  /*93a0*/  @P2 STG.E.U16 desc[UR36][R24.64], R30 ;  /* 0x0000001e18002986 */ /* 0x000fe2000c101524 */
[----:B0-----:R-:W-:Y:S02]  /*93b0*/  IADD3 R4, P4, R63, R6, RZ ;  /* 0x000000063f047210 */ /* 0x001fe40007f9e0ff */
[C---:B------:R-:W-:Y:S01]  /*93c0*/  ISETP.GT.AND P2, PT, R10.reuse, 0x11, P1 ;  /* 0x000000110a00780c */ /* 0x040fe20000f44270 */
[----:B------:R-:W-:Y:S01]  /*93d0*/  @P3 STG.E.U16 desc[UR36][R26.64], R31 ;  /* 0x0000001f1a003986 */ /* 0x000fe2000c101524 */
[----:B------:R-:W-:Y:S01]  /*93e0*/  ISETP.GT.AND P3, PT, R10, 0x10, P0 ;  /* 0x000000100a00780c */ /* 0x000fe20000764270 */
[----:B------:R-:W-:Y:S01]  /*93f0*/  IMAD.X R5, R21, 0x1, R7, P4 ;  /* 0x0000000115057824 */ /* 0x000fe200020e0607 */
[----:B------:R-:W-:-:S04]  /*9400*/  IADD3 R14, P4, R63, R8, RZ ;  /* 0x000000083f0e7210 */ /* 0x000fc80007f9e0ff */
        /* <DEDUP_REMOVED lines=65> */
[----:B------:R1:W-:Y:S01]  /*9820*/  @P2 STG.E.U16 desc[UR36][R24.64], R48 ;  /* 0x0000003018002986 */ /* 0x0003e2000c101524 */
[----:B0-----:R-:W-:Y:S02]  /*9830*/  IADD3 R4, P4, R77, R8, RZ ;  /* 0x000000084d047210 */ /* 0x001fe40007f9e0ff */
[-C--:B------:R-:W-:Y:S01]  /*9840*/  IADD3 R14, P2, R81, R6.reuse, RZ ;  /* 0x00000006510e7210 */ /* 0x080fe20007f5e0ff */
[----:B------:R1:W-:Y:S01]  /*9850*/  @P3 STG.E.U16 desc[UR36][R26.64], R49 ;  /* 0x000000311a003986 */ /* 0x0003e2000c101524 */
[----:B------:R-:W-:Y:S01]  /*9860*/  IADD3 R6, P3, R83, R6, RZ ;  /* 0x0000000653067210 */ /* 0x000fe20007f7e0ff */
[C---:B------:R-:W-:Y:S01]  /*9870*/  IMAD.X R5, R21.reuse, 0x1, R9, P4 ;  /* 0x0000000115057824 */ /* 0x040fe200020e0609 */
[----:B------:R-:W-:Y:S01]  /*9880*/  ISETP.GT.AND P4, PT, R10, 0x31, P0 ;  /* 0x000000310a00780c */ /* 0x000fe20000784270 */
[C-C-:B------:R-:W-:Y:S02]  /*9890*/  IMAD.X R15, R21.reuse, 0x1, R7.reuse, P2 ;  /* 0x00000001150f7824 */ /* 0x140fe400010e0607 */
[----:B------:R-:W-:Y:S01]  /*98a0*/  IMAD.X R7, R21, 0x1, R7, P3 ;  /* 0x0000000115077824 */ /* 0x000fe200018e0607 */
[----:B------:R1:W-:Y:S01]  /*98b0*/  @P5 STG.E.U16 desc[UR36][R4.64], R50 ;  /* 0x0000003204005986 */ /* 0x0003e2000c101524 */
[----:B------:R-:W-:-:S02]  /*98c0*/  IADD3 R12, P5, R79, R8, RZ ;  /* 0x000000084f0c7210 */ /* 0x000fc40007fbe0ff */
[C---:B------:R-:W-:Y:S02]  /*98d0*/  ISETP.GT.AND P3, PT, R10.reuse, 0x38, P1 ;  /* 0x000000380a00780c */ /* 0x040fe40000f64270 */
[C---:B------:R-:W-:Y:S01]  /*98e0*/  ISETP.GT.AND P1, PT, R10.reuse, 0x39, P1 ;  /* 0x000000390a00780c */ /* 0x040fe20000f24270 */
[--C-:B------:R-:W-:Y:S01]  /*98f0*/  IMAD.X R13, R21, 0x1, R9.reuse, P5 ;  /* 0x00000001150d7824 */ /* 0x100fe200028e0609 */
[-C--:B------:R-:W-:Y:S02]  /*9900*/  IADD3 R28, P5, R81, R8.reuse, RZ ;  /* 0x00000008511c7210 */ /* 0x080fe40007fbe0ff */
[----:B------:R-:W-:Y:S02]  /*9910*/  IADD3 R8, P2, R83, R8, RZ ;  /* 0x0000000853087210 */ /* 0x000fe40007f5e0ff */
[----:B------:R1:W-:Y:S01]  /*9920*/  @P4 STG.E.U16 desc[UR36][R12.64], R51 ;  /* 0x000000330c004986 */ /* 0x0003e2000c101524 */
[C-C-:B------:R-:W-:Y:S01]  /*9930*/  IMAD.X R29, R21.reuse, 0x1, R9.reuse, P5 ;  /* 0x00000001151d7824 */ /* 0x140fe200028e0609 */
[C---:B------:R-:W-:Y:S01]  /*9940*/  ISETP.GT.AND P5, PT, R10.reuse, 0x38, P0 ;  /* 0x000000380a00780c */ /* 0x040fe200007a4270 */
[----:B------:R-:W-:Y:S01]  /*9950*/  IMAD.X R9, R21, 0x1, R9, P2 ;  /* 0x0000000115097824 */ /* 0x000fe200010e0609 */
[----:B------:R-:W-:Y:S01]  /*9960*/  ISETP.GT.AND P0, PT, R10, 0x39, P0 ;  /* 0x000000390a00780c */ /* 0x000fe20000704270 */
[----:B------:R1:W-:Y:S04]  /*9970*/  @P3 STG.E.U16 desc[UR36][R14.64], R52 ;  /* 0x000000340e003986 */ /* 0x0003e8000c101524 */
[----:B------:R1:W-:Y:S06]  /*9980*/  @P1 STG.E.U16 desc[UR36][R6.64], R53 ;  /* 0x0000003506001986 */ /* 0x0003ec000c101524 */
[----:B------:R1:W-:Y:S04]  /*9990*/  @P5 STG.E.U16 desc[UR36][R28.64], R54 ;  /* 0x000000361c005986 */ /* 0x0003e8000c101524 */
[----:B------:R1:W-:Y:S02]  /*99a0*/  @P0 STG.E.U16 desc[UR36][R8.64], R55 ;  /* 0x0000003708000986 */ /* 0x0003e4000c101524 */
.L_x_190:
[----:B------:R-:W-:Y:S05]  /*99b0*/  BSYNC B0 ;  /* 0x0000000000007941 */ /* 0x000fea0003800000 */
.L_x_32:
[----:B------:R-:W-:Y:S01]  /*99c0*/  ULDC UR4, c[0x0][0xc] ;  /* 0x0000030000047ab9 */ /* 0x000fe20000000800 */
[----:B------:R-:W-:Y:S01]  /*99d0*/  ULDC UR5, c[0x0][0x10] ;  /* 0x0000040000057ab9 */ /* 0x000fe20000000800 */
[----:B0-----:R-:W0:Y:S01]  /*99e0*/  LDC R3, c[0x0][0x14] ;  /* 0x00000500ff037b82 */ /* 0x001e220000000800 */
[----:B------:R-:W-:Y:S01]  /*99f0*/  UIMAD.WIDE.U32 UR4, UR4, UR5, URZ ;  /* 0x00000005040472a5 */ /* 0x000fe2000f8e003f */
[----:B------:R-:W-:Y:S02]  /*9a00*/  IMAD.MOV.U32 R123, RZ, RZ, -0x1 ;  /* 0xffffffffff7b7424 */ /* 0x000fe400078e00ff */
[----:B------:R-:W-:-:S03]  /*9a10*/  IMAD.MOV.U32 R121, RZ, RZ, -0x1 ;  /* 0xffffffffff797424 */ /* 0x000fc600078e00ff */
[----:B0-----:R-:W-:-:S04]  /*9a20*/  IMAD.WIDE.U32 R16, R3, UR4, R16 ;  /* 0x0000000403107c25 */ /* 0x001fc8000f8e0010 */
[----:B------:R-:W-:Y:S01]  /*9a30*/  IMAD R3, R3, UR5, RZ ;  /* 0x0000000503037c24 */ /* 0x000fe2000f8e02ff */
[----:B------:R-:W-:Y:S02]  /*9a40*/  ULDC.64 UR4, c[0x0][0x650] ;  /* 0x0001940000047ab9 */ /* 0x000fe40000000a00 */
[----:B------:R-:W-:Y:S01]  /*9a50*/  ISETP.GE.U32.AND P0, PT, R16, UR4, PT ;  /* 0x0000000410007c0c */ /* 0x000fe2000bf06070 */
[--C-:B------:R-:W-:Y:S01]  /*9a60*/  IMAD.IADD R17, R17, 0x1, R3.reuse ;  /* 0x0000000111117824 */ /* 0x100fe200078e0203 */
[----:B------:R-:W-:-:S04]  /*9a70*/  PRMT R3, RZ, 0x7610, R3 ;  /* 0x00007610ff037816 */ /* 0x000fc80000000003 */
[----:B------:R-:W-:-:S13]  /*9a80*/  ISETP.GE.U32.AND.EX P0, PT, R17, UR5, PT, P0 ;  /* 0x0000000511007c0c */ /* 0x000fda000bf06100 */
[----:B------:R-:W-:Y:S05]  /*9a90*/  @P0 BRA `(.L_x_191) ;  /* 0x0000000400640947 */ /* 0x000fea0003800000 */
[----:B-1----:R-:W0:Y:S01]  /*9aa0*/  S2R R12, SR_CTAID.X ;  /* 0x00000000000c7919 */ /* 0x002e220000002500 */
[----:B------:R-:W1:Y:S01]  /*9ab0*/  LDC.64 R10, c[0x0][0x628] ;  /* 0x00018a00ff0a7b82 */ /* 0x000e620000000a00 */
[----:B------:R-:W-:Y:S01]  /*9ac0*/  ULDC UR4, c[0x0][0x150] ;  /* 0x0000540000047ab9 */ /* 0x000fe20000000800 */
[----:B------:R-:W-:Y:S01]  /*9ad0*/  IMAD.MOV.U32 R8, RZ, RZ, R16 ;  /* 0x000000ffff087224 */ /* 0x000fe200078e0010 */
[----:B------:R-:W4:Y:S01]  /*9ae0*/  S2R R24, SR_CTAID.Y ;  /* 0x0000000000187919 */ /* 0x000f220000002600 */
[----:B------:R-:W-:-:S04]  /*9af0*/  IMAD.MOV.U32 R9, RZ, RZ, R17 ;  /* 0x000000ffff097224 */ /* 0x000fc800078e0011 */
[----:B------:R-:W2:Y:S08]  /*9b00*/  LDC R21, c[0x0][0x144] ;  /* 0x00005100ff157b82 */ /* 0x000eb00000000800 */
[----:B------:R-:W2:Y:S08]  /*9b10*/  LDC R0, c[0x0][0x630] ;  /* 0x00018c00ff007b82 */ /* 0x000eb00000000800 */
[----:B------:R-:W2:Y:S01]  /*9b20*/  LDC.64 R14, c[0x0][0x620] ;  /* 0x00018800ff0e7b82 */ /* 0x000ea20000000a00 */
[----:B-1----:R-:W-:-:S04]  /*9b30*/  ISETP.NE.U32.AND P0, PT, R10, RZ, PT ;  /* 0x000000ff0a00720c */ /* 0x002fc80003f05070 */
[----:B------:R-:W-:Y:S02]  /*9b40*/  ISETP.NE.AND.EX P0, PT, R11, RZ, PT, P0 ;  /* 0x000000ff0b00720c */ /* 0x000fe40003f05300 */
[----:B0-----:R-:W-:-:S05]  /*9b50*/  I2FP.F32.U32 R3, R12 ;  /* 0x0000000c00037245 */ /* 0x001fca0000201000 */
[----:B------:R-:W-:-:S04]  /*9b60*/  FMUL R3, R3, UR4 ;  /* 0x0000000403037c20 */ /* 0x000fc80008400000 */
[----:B------:R0:W1:Y:S02]  /*9b70*/  F2I.U32.TRUNC.NTZ R20, R3 ;  /* 0x0000000300147305 */ /* 0x000064000020f000 */
[----:B----4-:R-:W-:Y:S05]  /*9b80*/  @!P0 BRA `(.L_x_192) ;  /* 0x0000000000288947 */ /* 0x010fea0003800000 */
[----:B0-----:R-:W0:Y:S02]  /*9b90*/  LDC R3, c[0x0][0x634] ;  /* 0x00018d00ff037b82 */ /* 0x001e240000000800 */
[----:B0-----:R-:W-:-:S05]  /*9ba0*/  IADD3 R3, P0, R16, R3, RZ ;  /* 0x0000000310037210 */ /* 0x001fca0007f1e0ff */
[----:B------:R-:W-:-:S04]  /*9bb0*/  IMAD.X R13, RZ, RZ, R17, P0 ;  /* 0x000000ffff0d7224 */ /* 0x000fc800000e0611 */
[----:B---3--:R-:W-:-:S04]  /*9bc0*/  IMAD.WIDE.U32 R4, R13, R10, RZ ;  /* 0x0000000a0d047225 */ /* 0x008fc800078e00ff */
[----:B------:R-:W-:-:S04]  /*9bd0*/  IMAD.WIDE.U32 R6, P0, R3, R11, R4 ;  /* 0x0000000b03067225 */ /* 0x000fc80007800004 */
[----:B------:R-:W-:-:S04]  /*9be0*/  IMAD.WIDE.U32 R4, R3, R10, RZ ;  /* 0x0000000a03047225 */ /* 0x000fc800078e00ff */
[----:B------:R-:W-:Y:S01]  /*9bf0*/  IMAD.X R9, RZ, RZ, RZ, P0 ;  /* 0x000000ffff097224 */ /* 0x000fe200000e06ff */
[----:B------:R-:W-:Y:S01]  /*9c00*/  IADD3 RZ, P0, R5, R6, RZ ;  /* 0x0000000605ff7210 */ /* 0x000fe20007f1e0ff */
[----:B------:R-:W-:-:S04]  /*9c10*/  IMAD.MOV.U32 R8, RZ, RZ, R7 ;  /* 0x000000ffff087224 */ /* 0x000fc800078e0007 */
[----:B------:R-:W-:-:S08]  /*9c20*/  IMAD.WIDE.U32.X R8, R13, R11, R8, P0 ;  /* 0x0000000b0d087225 */ /* 0x000fd000000e0408 */
.L_x_192:
[----:B------:R-:W4:Y:S01]  /*9c30*/  LDC.64 R28, c[0x0][0x640] ;  /* 0x00019000ff1c7b82 */ /* 0x000f220000000a00 */
[-CC-:B--2---:R-:W-:Y:S01]  /*9c40*/  SHF.R.U64 R121, R8, R0.reuse, R9.reuse ;  /* 0x0000000008797219 */ /* 0x184fe20000001209 */
[----:B-1----:R-:W-:Y:S01]  /*9c50*/  IMAD.MOV R20, RZ, RZ, -R20 ;  /* 0x000000ffff147224 */ /* 0x002fe200078e0a14 */
[----:B------:R-:W-:Y:S01]  /*9c60*/  SHF.R.U32.HI R0, RZ, R0, R9 ;  /* 0x00000000ff007219 */ /* 0x000fe20000011609 */
[----:B------:R-:W-:Y:S01]  /*9c70*/  ULDC UR4, c[0x0][0x154] ;  /* 0x0000550000047ab9 */ /* 0x000fe20000000800 */
[----:B0-----:R-:W-:Y:S01]  /*9c80*/  IADD3 R3, P0, RZ, -R121, RZ ;  /* 0x80000079ff037210 */ /* 0x001fe20007f1e0ff */
[----:B------:R-:W-:Y:S02]  /*9c90*/  IMAD R21, R21, R20, R12 ;  /* 0x0000001415157224 */ /* 0x000fe400078e020c */
[----:B------:R-:W0:Y:S01]  /*9ca0*/  LDC R6, c[0x0][0x618] ;  /* 0x00018600ff067b82 */ /* 0x000e220000000800 */
[----:B------:R-:W-:Y:S02]  /*9cb0*/  IMAD.MOV.U32 R7, RZ, RZ, 0x1 ;  /* 0x00000001ff077424 */ /* 0x000fe400078e00ff */
[----:B---3--:R-:W-:-:S04]  /*9cc0*/  IMAD.X R5, RZ, RZ, ~R0, P0 ;  /* 0x000000ffff057224 */ /* 0x008fc800000e0e00 */
[-C--:B------:R-:W-:Y:S01]  /*9cd0*/  IMAD R0, R5, R14.reuse, RZ ;  /* 0x0000000e05007224 */ /* 0x080fe200078e02ff */
[----:B------:R-:W1:Y:S01]  /*9ce0*/  LDC R8, c[0x0][0x608] ;  /* 0x00018200ff087b82 */ /* 0x000e620000000800 */
[----:B------:R-:W-:-:S04]  /*9cf0*/  IMAD.WIDE.U32 R4, R3, R14, R16 ;  /* 0x0000000e03047225 */ /* 0x000fc800078e0010 */
[----:B------:R-:W-:Y:S01]  /*9d00*/  IMAD R3, R3, R15, R0 ;  /* 0x0000000f03037224 */ /* 0x000fe200078e0200 */
[----:B------:R-:W-:Y:S02]  /*9d10*/  I2FP.F32.U32 R0, R24 ;  /* 0x0000001800007245 */ /* 0x000fe40000201000 */
[----:B------:R-:W2:Y:S01]  /*9d20*/  LDC R26, c[0x0][0x658] ;  /* 0x00019600ff1a7b82 */ /* 0x000ea20000000800 */
[----:B------:R-:W-:Y:S01]  /*9d30*/  IMAD.IADD R3, R5, 0x1, R3 ;  /* 0x0000000105037824 */ /* 0x000fe200078e0203 */
[----:B----4-:R-:W-:Y:S01]  /*9d40*/  ISETP.NE.U32.AND P0, PT, R28, RZ, PT ;  /* 0x000000ff1c00720c */ /* 0x010fe20003f05070 */
[----:B------:R-:W-:Y:S01]  /*9d50*/  FMUL R0, R0, UR4 ;  /* 0x0000000400007c20 */ /* 0x000fe20008400000 */
[----:B------:R-:W-:Y:S02]  /*9d60*/  IMAD.MOV.U32 R5, RZ, RZ, -0x1 ;  /* 0xffffffffff057424 */ /* 0x000fe400078e00ff */
[----:B------:R-:W-:Y:S01]  /*9d70*/  ISETP.NE.AND.EX P0, PT, R29, RZ, PT, P0 ;  /* 0x000000ff1d00720c */ /* 0x000fe20003f05300 */
[----:B------:R3:W4:Y:S01]  /*9d80*/  F2I.U32.TRUNC.NTZ R13, R0 ;  /* 0x00000000000d7305 */ /* 0x000722000020f000 */
[----:B------:R-:W3:Y:S01]  /*9d90*/  LDC R15, c[0x0][0x148] ;  /* 0x00005200ff0f7b82 */ /* 0x000ee20000000800 */
[----:B0-----:R-:W-:-:S02]  /*9da0*/  SHF.R.U64 R12, R4, R6, R3 ;  /* 0x00000006040c7219 */ /* 0x001fc40000001203 */
[----:B------:R-:W-:-:S05]  /*9db0*/  SHF.R.U32.HI R3, RZ, R6, R3 ;  /* 0x00000006ff037219 */ /* 0x000fca0000011603 */
[----:B------:R-:W0:Y:S01]  /*9dc0*/  LDC R20, c[0x0][0x600] ;  /* 0x00018000ff147b82 */ /* 0x000e220000000800 */
[-CC-:B-1----:R-:W-:Y:S02]  /*9dd0*/  SHF.R.U64 R10, R12, R8.reuse, R3.reuse ;  /* 0x000000080c0a7219 */ /* 0x182fe40000001203 */
[----:B------:R-:W-:-:S05]  /*9de0*/  SHF.R.U32.HI R3, RZ, R8, R3 ;  /* 0x00000008ff037219 */ /* 0x000fca0000011603 */
[----:B------:R-:W1:Y:S01]  /*9df0*/  LDC R27, c[0x0][0x648] ;  /* 0x00019200ff1b7b82 */ /* 0x000e620000000800 */
[-C--:B--2---:R-:W-:Y:S02]  /*9e00*/  SHF.L.U32 R4, R5, R26.reuse, RZ ;  /* 0x0000001a05047219 */ /* 0x084fe400000006ff */
[-CC-:B------:R-:W-:Y:S02]  /*9e10*/  SHF.R.U64 R14, R10, R26.reuse, R3.reuse ;  /* 0x0000001a0a0e7219 */ /* 0x180fe40000001203 */
[----:B------:R-:W-:Y:S02]  /*9e20*/  SHF.R.U32.HI R5, RZ, R26, R3 ;  /* 0x0000001aff057219 */ /* 0x000fe40000011603 */
[----:B------:R-:W-:Y:S01]  /*9e30*/  LOP3.LUT R25, RZ, R4, RZ, 0x33, !PT ;  /* 0x00000004ff197212 */ /* 0x000fe200078e33ff */
[----:B------:R-:W2:Y:S01]  /*9e40*/  LDC R30, c[0x0][0x638] ;  /* 0x00018e00ff1e7b82 */ /* 0x000ea20000000800 */
[----:B------:R-:W-:Y:S01]  /*9e50*/  SHF.L.U32 R26, R7, R26, RZ ;  /* 0x0000001a071a7219 */ /* 0x000fe200000006ff */
[----:B------:R-:W-:-:S06]  /*9e60*/  IMAD.MOV.U32 R4, RZ, RZ, R14 ;  /* 0x000000ffff047224 */ /* 0x000fcc00078e000e */
[----:B------:R-:W0:Y:S01]  /*9e70*/  LDC R31, c[0x0][0x610] ;  /* 0x00018400ff1f7b82 */ /* 0x000e220000000800 */
[----:B----4-:R-:W-:Y:S05]  /*9e80*/  @!P0 BRA `(.L_x_193) ;  /* 0x0000000000288947 */ /* 0x010fea0003800000 */
        /* <DEDUP_REMOVED lines=10> */
.L_x_193:
[----:B------:R-:W-:Y:S01]  /*9f30*/  ISETP.NE.AND P0, PT, R2, 0x1, PT ;  /* 0x000000010200780c */ /* 0x000fe20003f05270 */
[----:B0-----:R-:W-:Y:S01]  /*9f40*/  VIADD R7, R20, 0xffffffff ;  /* 0xffffffff14077836 */ /* 0x001fe20000000000 */
[----:B-1-3--:R-:W-:Y:S01]  /*9f50*/  SHF.R.U64 R0, R4, R27, R5 ;  /* 0x0000001b04007219 */ /* 0x00afe20000001205 */
[----:B------:R-:W-:Y:S01]  /*9f60*/  IMAD.MOV R13, RZ, RZ, -R13 ;  /* 0x000000ffff0d7224 */ /* 0x000fe200078e0a0d */
[----:B------:R-:W-:Y:S01]  /*9f70*/  LOP3.LUT R5, R10, R25, RZ, 0xc0, !PT ;  /* 0x000000190a057212 */ /* 0x000fe200078ec0ff */
[----:B------:R-:W-:Y:S01]  /*9f80*/  IMAD.MOV.U32 R4, RZ, RZ, 0x1 ;  /* 0x00000001ff047424 */ /* 0x000fe200078e00ff */
[----:B------:R-:W-:Y:S01]  /*9f90*/  LOP3.LUT R12, R12, R7, RZ, 0xc0, !PT ;  /* 0x000000070c0c7212 */ /* 0x000fe200078ec0ff */
[----:B------:R-:W-:Y:S02]  /*9fa0*/  IMAD.MOV R3, RZ, RZ, -R0 ;  /* 0x000000ffff037224 */ /* 0x000fe400078e0a00 */
[----:B------:R-:W-:Y:S02]  /*9fb0*/  IMAD R0, R26, R0, R5 ;  /* 0x000000001a007224 */ /* 0x000fe400078e0205 */
[----:B--2---:R-:W-:-:S02]  /*9fc0*/  IMAD R3, R3, R30, R14 ;  /* 0x0000001e03037224 */ /* 0x004fc400078e020e */
[----:B------:R-:W-:Y:S02]  /*9fd0*/  @P0 IMAD R21, R15, R13, R24 ;  /* 0x0000000d0f150224 */ /* 0x000fe400078e0218 */
[----:B------:R-:W-:Y:S01]  /*9fe0*/  IMAD R5, R3, R20, R12 ;  /* 0x0000001403057224 */ /* 0x000fe200078e020c */
[----:B------:R-:W-:Y:S01]  /*9ff0*/  PRMT R3, R4, 0x7610, R3 ;  /* 0x0000761004037816 */ /* 0x000fe20000000003 */
[----:B------:R-:W-:-:S05]  /*a000*/  IMAD R0, R0, R31, R21 ;  /* 0x0000001f00007224 */ /* 0x000fca00078e0215 */
[----:B------:R-:W-:Y:S02]  /*a010*/  SEL R123, R5, R0, !P0 ;  /* 0x00000000057b7207 */ /* 0x000fe40004000000 */
[----:B------:R-:W-:-:S07]  /*a020*/  SEL R0, R0, R5, !P0 ;  /* 0x0000000500007207 */ /* 0x000fce0004000000 */
.L_x_191:
[----:B------:R-:W-:Y:S01]  /*a030*/  LOP3.LUT P0, RZ, R3, 0xff, RZ, 0xc0, !PT ;  /* 0x000000ff03ff7812 */ /* 0x000fe2000780c0ff */
[----:B------:R-:W-:-:S12]  /*a040*/  IMAD.MOV.U32 R124, RZ, RZ, R0 ;  /* 0x000000ffff7c7224 */ /* 0x000fd800078e0000 */
[----:B------:R-:W-:Y:S05]  /*a050*/  @P0 BRA `(.L_x_194) ;  /* 0xffffff7000640947 */ /* 0x000fea000383ffff */
[----:B------:R-:W-:Y:S05]  /*a060*/  EXIT ;  /* 0x000000000000794d */ /* 0x000fea0003800000 */
.L_x_7:
[----:B0-----:R-:W-:Y:S01]  /*a070*/  ULDC.64 UR4, c[0x0][0x650] ;  /* 0x0001940000047ab9 */ /* 0x001fe20000000a00 */
        /* <DEDUP_REMOVED lines=25> */
.L_x_196:
[----:B------:R-:W0:Y:S01]  /*a210*/  LDC.64 R28, c[0x0][0x640] ;  /* 0x00019000ff1c7b82 */ /* 0x000e220000000a00 */
[-CC-:B------:R-:W-:Y:S01]  /*a220*/  SHF.R.U64 R22, R12, R6.reuse, R13.reuse ;  /* 0x000000060c167219 */ /* 0x180fe2000000120d */
[----:B------:R-:W-:Y:S01]  /*a230*/  IMAD.MOV.U32 R30, RZ, RZ, 0x1 ;  /* 0x00000001ff1e7424 */ /* 0x000fe200078e00ff */
[----:B------:R-:W-:Y:S02]  /*a240*/  SHF.R.U32.HI R6, RZ, R6, R13 ;  /* 0x00000006ff067219 */ /* 0x000fe4000001160d */
        /* <DEDUP_REMOVED lines=8> */
[----:B------:R-:W-:Y:S01]  /*a2d0*/  IMAD.IADD R9, R9, 0x1, R11 ;  /* 0x0000000109097824 */ /* 0x000fe200078e020b */
[----:B0-----:R-:W-:-:S04]  /*a2e0*/  ISETP.NE.U32.AND P0, PT, R28, RZ, PT ;  /* 0x000000ff1c00720c */ /* 0x001fc80003f05070 */
[----:B------:R-:W-:Y:S02]  /*a2f0*/  ISETP.NE.AND.EX P0, PT, R29, RZ, PT, P0 ;  /* 0x000000ff1d00720c */ /* 0x000fe40003f05300 */
[----:B------:R-:W0:Y:S01]  /*a300*/  LDC R20, c[0x0][0x600] ;  /* 0x00018000ff147b82 */ /* 0x000e220000000800 */
[-CC-:B-1----:R-:W-:Y:S01]  /*a310*/  SHF.R.U64 R14, R8, R10.reuse, R9.reuse ;  /* 0x0000000a080e7219 */ /* 0x182fe20000001209 */
[----:B------:R-:W-:Y:S01]  /*a320*/  IMAD.MOV.U32 R8, RZ, RZ, -0x1 ;  /* 0xffffffffff087424 */ /* 0x000fe200078e00ff */
[----:B------:R-:W-:-:S05]  /*a330*/  SHF.R.U32.HI R9, RZ, R10, R9 ;  /* 0x0000000aff097219 */ /* 0x000fca0000011609 */
[----:B------:R-:W1:Y:S01]  /*a340*/  LDC R26, c[0x0][0x648] ;  /* 0x00019200ff1a7b82 */ /* 0x000e620000000800 */
[-CC-:B--2---:R-:W-:Y:S02]  /*a350*/  SHF.R.U64 R21, R14, R12.reuse, R9.reuse ;  /* 0x0000000c0e157219 */ /* 0x184fe40000001209 */
[----:B------:R-:W-:-:S05]  /*a360*/  SHF.R.U32.HI R6, RZ, R12, R9 ;  /* 0x0000000cff067219 */ /* 0x000fca0000011609 */
[----:B------:R-:W2:Y:S01]  /*a370*/  LDC R27, c[0x0][0x638] ;  /* 0x00018e00ff1b7b82 */ /* 0x000ea20000000800 */
[-C--:B---3--:R-:W-:Y:S02]  /*a380*/  SHF.L.U32 R8, R8, R25.reuse, RZ ;  /* 0x0000001908087219 */ /* 0x088fe400000006ff */
[-CC-:B------:R-:W-:Y:S02]  /*a390*/  SHF.R.U64 R23, R21, R25.reuse, R6.reuse ;  /* 0x0000001915177219 */ /* 0x180fe40000001206 */
[----:B------:R-:W-:Y:S02]  /*a3a0*/  LOP3.LUT R32, RZ, R8, RZ, 0x33, !PT ;  /* 0x00000008ff207212 */ /* 0x000fe400078e33ff */
[----:B------:R-:W-:Y:S01]  /*a3b0*/  SHF.R.U32.HI R9, RZ, R25, R6 ;  /* 0x00000019ff097219 */ /* 0x000fe20000011606 */
[----:B------:R-:W3:Y:S01]  /*a3c0*/  LDC R31, c[0x0][0x610] ;  /* 0x00018400ff1f7b82 */ /* 0x000ee20000000800 */
[----:B------:R-:W-:Y:S01]  /*a3d0*/  IMAD.MOV.U32 R8, RZ, RZ, R23 ;  /* 0x000000ffff087224 */ /* 0x000fe200078e0017 */
[----:B------:R-:W-:Y:S06]  /*a3e0*/  @!P0 BRA `(.L_x_197) ;  /* 0x0000000000288947 */ /* 0x000fec0003800000 */
        /* <DEDUP_REMOVED lines=10> */
.L_x_197:
[----:B------:R-:W-:Y:S02]  /*a490*/  ISETP.NE.AND P0, PT, R2, 0x1, PT ;  /* 0x000000010200780c */ /* 0x000fe40003f05270 */
[----:B-1----:R-:W-:Y:S01]  /*a4a0*/  SHF.R.U64 R6, R8, R26, R9 ;  /* 0x0000001a08067219 */ /* 0x002fe20000001209 */
[----:B0-----:R-:W-:Y:S01]  /*a4b0*/  VIADD R9, R20, 0xffffffff ;  /* 0xffffffff14097836 */ /* 0x001fe20000000000 */
[----:B------:R-:W-:Y:S02]  /*a4c0*/  SHF.L.U32 R30, R30, R25, RZ ;  /* 0x000000191e1e7219 */ /* 0x000fe400000006ff */
[----:B------:R-:W-:Y:S01]  /*a4d0*/  LOP3.LUT R5, R21, R32, RZ, 0xc0, !PT ;  /* 0x0000002015057212 */ /* 0x000fe200078ec0ff */
[----:B------:R-:W-:-:S04]  /*a4e0*/  IMAD.MOV R8, RZ, RZ, -R6 ;  /* 0x000000ffff087224 */ /* 0x000fc800078e0a06 */
[----:B------:R-:W-:Y:S01]  /*a4f0*/  IMAD R6, R30, R6, R5 ;  /* 0x000000061e067224 */ /* 0x000fe200078e0205 */
[----:B------:R-:W-:Y:S01]  /*a500*/  LOP3.LUT R5, R14, R9, RZ, 0xc0, !PT ;  /* 0x000000090e057212 */ /* 0x000fe200078ec0ff */
[----:B------:R-:W-:Y:S02]  /*a510*/  @P0 IMAD R3, R7, R24, R4 ;  /* 0x0000001807030224 */ /* 0x000fe400078e0204 */
[----:B--2---:R-:W-:Y:S02]  /*a520*/  IMAD R4, R8, R27, R23 ;  /* 0x0000001b08047224 */ /* 0x004fe400078e0217 */
[----:B---3--:R-:W-:Y:S02]  /*a530*/  IMAD R3, R6, R31, R3 ;  /* 0x0000001f06037224 */ /* 0x008fe400078e0203 */
[----:B------:R-:W-:Y:S02]  /*a540*/  IMAD R4, R4, R20, R5 ;  /* 0x0000001404047224 */ /* 0x000fe400078e0205 */
[----:B------:R-:W-:-:S02]  /*a550*/  IMAD.MOV.U32 R8, RZ, RZ, 0x1 ;  /* 0x00000001ff087424 */ /* 0x000fc400078e00ff */
[----:B------:R-:W-:Y:S01]  /*a560*/  IMAD.MOV.U32 R6, RZ, RZ, R22 ;  /* 0x000000ffff067224 */ /* 0x000fe200078e0016 */
[----:B------:R-:W-:Y:S02]  /*a570*/  SEL R21, R4, R3, !P0 ;  /* 0x0000000304157207 */ /* 0x000fe40004000000 */
[----:B------:R-:W-:-:S07]  /*a580*/  SEL R20, R3, R4, !P0 ;  /* 0x0000000403147207 */ /* 0x000fce0004000000 */
.L_x_195:
[----:B------:R-:W-:-:S08]  /*a590*/  NOP ;  /* 0x0000000000007918 */ /* 0x000fd00000000000 */
[----:B------:R-:W0:-:S00]  /*a5a0*/  USETMAXREG.DEALLOC.CTAPOOL 0x28 ;  /* 0x00000028000079c8 */ /* 0x000e0000080e0500 */
[----:B0-----:R-:W-:-:S13]  /*a5b0*/  ISETP.NE.AND P0, PT, R0, RZ, PT ;  /* 0x000000ff0000720c */ /* 0x001fda0003f05270 */
[----:B------:R-:W-:Y:S05]  /*a5c0*/  @P0 EXIT ;  /* 0x000000000000094d */ /* 0x000fea0003800000 */
[----:B------:R-:W-:Y:S01]  /*a5d0*/  LOP3.LUT P0, RZ, R8, 0xff, RZ, 0xc0, !PT ;  /* 0x000000ff08ff7812 */ /* 0x000fe2000780c0ff */
[----:B------:R-:W-:Y:S02]  /*a5e0*/  IMAD.MOV.U32 R0, RZ, RZ, 0x1 ;  /* 0x00000001ff007424 */ /* 0x000fe400078e00ff */
[----:B------:R-:W-:-:S10]  /*a5f0*/  IMAD.MOV.U32 R3, RZ, RZ, RZ ;  /* 0x000000ffff037224 */ /* 0x000fd400078e00ff */
[----:B------:R-:W-:Y:S05]  /*a600*/  @!P0 BRA `(.L_x_198) ;  /* 0x0000000c00488947 */ /* 0x000fea0003800000 */
[----:B------:R-:W0:Y:S01]  /*a610*/  LDC R0, c[0x0][0x28c] ;  /* 0x0000a300ff007b82 */ /* 0x000e220000000800 */
[----:B------:R-:W1:Y:S01]  /*a620*/  S2R R11, SR_CgaCtaId ;  /* 0x00000000000b7919 */ /* 0x000e620000008800 */
[----:B------:R-:W-:Y:S01]  /*a630*/  ULDC UR5, c[0x0][0x600] ;  /* 0x0001800000057ab9 */ /* 0x000fe20000000800 */
[----:B------:R-:W-:Y:S01]  /*a640*/  ULDC UR4, c[0x0][0xc] ;  /* 0x0000030000047ab9 */ /* 0x000fe20000000800 */
[----:B------:R-:W-:Y:S01]  /*a650*/  UIADD3 UR16, UR5, -0x1, URZ ;  /* 0xffffffff05107890 */ /* 0x000fe2000fffe03f */
[----:B------:R-:W-:Y:S01]  /*a660*/  BSSY B0, `(.L_x_198) ;  /* 0x00000cc000007945 */ /* 0x000fe20003800000 */
[----:B------:R-:W-:Y:S01]  /*a670*/  ULDC UR6, c[0x0][0x658] ;  /* 0x0001960000067ab9 */ /* 0x000fe20000000800 */
[----:B------:R-:W-:Y:S01]  /*a680*/  ULDC UR5, c[0x0][0x10] ;  /* 0x0000040000057ab9 */ /* 0x000fe20000000800 */
[----:B------:R-:W-:Y:S01]  /*a690*/  UMOV UR7, 0xffffffff ;  /* 0xffffffff00077882 */ /* 0x000fe20000000000 */
[----:B------:R-:W-:Y:S01]  /*a6a0*/  UMOV UR8, 0x1 ;  /* 0x0000000100087882 */ /* 0x000fe20000000000 */
[----:B------:R-:W-:Y:S01]  /*a6b0*/  UIMAD.WIDE.U32 UR4, UR4, UR5, URZ ;  /* 0x00000005040472a5 */ /* 0x000fe2000f8e003f */
[----:B------:R-:W-:Y:S01]  /*a6c0*/  IMAD.MOV.U32 R9, RZ, RZ, 0x1 ;  /* 0x00000001ff097424 */ /* 0x000fe200078e00ff */
[----:B------:R-:W-:Y:S01]  /*a6d0*/  USHF.L.U32 UR7, UR7, UR6, URZ ;  /* 0x0000000607077299 */ /* 0x000fe2000800063f */
[----:B------:R-:W-:Y:S01]  /*a6e0*/  LOP3.LUT R13, R19, 0x2, RZ, 0xfc, !PT ;  /* 0x00000002130d7812 */ /* 0x000fe200078efcff */
[----:B------:R-:W-:-:S02]  /*a6f0*/  USHF.L.U32 UR18, UR8, UR6, URZ ;  /* 0x0000000608127299 */ /* 0x000fc4000800063f */
[----:B------:R-:W-:Y:S01]  /*a700*/  ULOP3.LUT UR17, URZ, UR7, URZ, 0x33, !UPT ;  /* 0x000000073f117292 */ /* 0x000fe2000f8e333f */
[----:B------:R-:W-:Y:S01]  /*a710*/  ULDC UR6, c[0x0][0x14] ;  /* 0x0000050000067ab9 */ /* 0x000fe20000000800 */
[----:B------:R-:W-:Y:S01]  /*a720*/  ULDC.64 UR22, c[0x0][0x198] ;  /* 0x0000660000167ab9 */ /* 0x000fe20000000a00 */
[----:B------:R-:W-:Y:S02]  /*a730*/  UIMAD.WIDE.U32 UR20, UR4, UR6, URZ ;  /* 0x00000006041472a5 */ /* 0x000fe4000f8e003f */
[----:B------:R-:W-:Y:S01]  /*a740*/  UIMAD UR13, UR5, UR6, URZ ;  /* 0x00000006050d72a4 */ /* 0x000fe2000f8e023f */
[----:B0-----:R-:W-:-:S03]  /*a750*/  VIADD R0, R0, 0x3f ;  /* 0x0000003f00007836 */ /* 0x001fc60000000000 */
[----:B------:R-:W-:Y:S02]  /*a760*/  UIADD3 UR13, UR21, UR13, URZ ;  /* 0x0000000d150d7290 */ /* 0x000fe4000fffe03f */
[----:B------:R-:W-:-:S04]  /*a770*/  SHF.R.S32.HI R3, RZ, 0x1f, R0 ;  /* 0x0000001fff037819 */ /* 0x000fc80000011400 */
[----:B------:R-:W-:Y:S01]  /*a780*/  LEA.HI R8, R3, R0, RZ, 0x6 ;  /* 0x0000000003087211 */ /* 0x000fe200078f30ff */
[C---:B-1----:R-:W-:Y:S02]  /*a790*/  IMAD.SHL.U32 R10, R11.reuse, 0x20, RZ ;  /* 0x000000200b0a7824 */ /* 0x042fe400078e00ff */
[----:B------:R-:W-:Y:S01]  /*a7a0*/  IMAD.SHL.U32 R11, R11, 0x800, RZ ;  /* 0x000008000b0b7824 */ /* 0x000fe200078e00ff */
[----:B------:R-:W-:Y:S01]  /*a7b0*/  SHF.R.S32.HI R8, RZ, 0x6, R8 ;  /* 0x00000006ff087819 */ /* 0x000fe20000011408 */
[----:B------:R-:W-:Y:S01]  /*a7c0*/  IMAD.MOV.U32 R0, RZ, RZ, 0x1 ;  /* 0x00000001ff007424 */ /* 0x000fe200078e00ff */
[----:B------:R-:W-:Y:S01]  /*a7d0*/  LOP3.LUT R10, R10, 0x20, RZ, 0xc0, !PT ;  /* 0x000000200a0a7812 */ /* 0x000fe200078ec0ff */
[----:B------:R-:W-:Y:S01]  /*a7e0*/  IMAD.MOV.U32 R3, RZ, RZ, RZ ;  /* 0x000000ffff037224 */ /* 0x000fe200078e00ff */
[----:B------:R-:W-:Y:S01]  /*a7f0*/  LOP3.LUT R11, R11, 0x800, RZ, 0xc0, !PT ;  /* 0x000008000b0b7812 */ /* 0x000fe200078ec0ff */
[----:B------:R-:W-:-:S07]  /*a800*/  VIADD R12, R8, 0x1 ;  /* 0x00000001080c7836 */ /* 0x000fce0000000000 */
.L_x_209:
[----:B------:R-:W-:-:S03]  /*a810*/  UMOV UR4, 0xffffffff ;  /* 0xffffffff00047882 */ /* 0x000fc60000000000 */
[----:B------:R-:W-:Y:S05]  /*a820*/  BRA.DIV UR4, `(.L_x_199) ;  /* 0x0000000e04a87947 */ /* 0x000fea000b800000 */
[----:B------:R-:W-:-:S13]  /*a830*/  ELECT P6, URZ, PT ;  /* 0x00000000003f782f */ /* 0x000fda00038c0000 */
.L_x_220:
[----:B------:R-:W0:Y:S01]  /*a840*/  LDC R4, c[0x0][0x28c] ;  /* 0x0000a300ff047b82 */ /* 0x000e220000000800 */
[----:B------:R-:W-:Y:S01]  /*a850*/  BSSY B1, `(.L_x_200) ;  /* 0x0000038000017945 */ /* 0x000fe20003800000 */
[----:B0-----:R-:W-:-:S13]  /*a860*/  ISETP.LT.OR P6, PT, R4, 0x1, !P6 ;  /* 0x000000010400780c */ /* 0x001fda00077c1670 */
[----:B------:R-:W-:Y:S05]  /*a870*/  @P6 BRA `(.L_x_201) ;  /* 0x0000000000d46947 */ /* 0x000fea0003800000 */
[----:B------:R-:W-:Y:S02]  /*a880*/  IMAD R21, R21, 0x40, R10 ;  /* 0x0000004015157824 */ /* 0x000fe400078e020a */
[----:B------:R-:W-:Y:S02]  /*a890*/  IMAD R22, R20, 0x180, RZ ;  /* 0x0000018014167824 */ /* 0x000fe400078e02ff */
[----:B------:R-:W-:Y:S02]  /*a8a0*/  IMAD.MOV.U32 R24, RZ, RZ, RZ ;  /* 0x000000ffff187224 */ /* 0x000fe400078e00ff */
[----:B------:R-:W-:Y:S02]  /*a8b0*/  IMAD.MOV.U32 R4, RZ, RZ, R12 ;  /* 0x000000ffff047224 */ /* 0x000fe400078e000c */
[----:B------:R-:W-:Y:S02]  /*a8c0*/  IMAD.MOV.U32 R5, RZ, RZ, R0 ;  /* 0x000000ffff057224 */ /* 0x000fe400078e0000 */
[----:B------:R-:W-:-:S07]  /*a8d0*/  IMAD.MOV.U32 R14, RZ, RZ, R3 ;  /* 0x000000ffff0e7224 */ /* 0x000fce00078e0003 */
.L_x_204:
[----:B------:R-:W0:Y:S01]  /*a8e0*/  S2R R20, SR_CgaCtaId ;  /* 0x0000000000147919 */ /* 0x000e220000008800 */
[----:B------:R-:W-:Y:S02]  /*a8f0*/  MOV R7, 0x400 ;  /* 0x0000040000077802 */ /* 0x000fe40000000f00 */
[----:B------:R-:W-:-:S13]  /*a900*/  LOP3.LUT P1, RZ, R18, 0x7f, RZ, 0xc0, !PT ;  /* 0x0000007f12ff7812 */ /* 0x000fda000782c0ff */
[----:B------:R-:W1:Y:S01]  /*a910*/  @!P1 LDC R15, c[0x0][0x500] ;  /* 0x00014000ff0f9b82 */ /* 0x000e620000000800 */
[----:B0-----:R-:W-:Y:S02]  /*a920*/  LEA R23, R20, R7, 0x18 ;  /* 0x0000000714177211 */ /* 0x001fe400078ec0ff */
[----:B------:R-:W-:-:S03]  /*a930*/  SHF.L.U32 R7, R5, 0x1f, RZ ;  /* 0x0000001f05077819 */ /* 0x000fc600000006ff */
[----:B------:R-:W-:-:S04]  /*a940*/  IMAD R20, R14, 0x8, R23 ;  /* 0x000000080e147824 */ /* 0x000fc800078e0217 */
[----:B------:R-:W0:Y:S02]  /*a950*/  SYNCS.PHASECHK.TRANS64.TRYWAIT P0, [R20+URZ+0x20], R7 ;  /* 0x00002007140075a7 */ /* 0x000e24000800017f */
[----:B01----:R-:W-:Y:S05]  /*a960*/  @!P0 BRA `(.L_x_202) ;  /* 0x0000000c00788947 */ /* 0x003fea0003800000 */
.L_x_221:
[----:B0-----:R-:W-:Y:S01]  /*a970*/  PRMT R7, R13, 0x9910, RZ ;  /* 0x000099100d077816 */ /* 0x001fe200000000ff */
[----:B------:R0:W-:Y:S03]  /*a980*/  @!P1 SYNCS.ARRIVE.TRANS64 RZ, [R20+URZ], R15 ;  /* 0x0000000f14ff99a7 */ /* 0x0001e6000800003f */
[----:B------:R-:W-:-:S13]  /*a990*/  ISETP.NE.AND P0, PT, R7, 0x2, PT ;  /* 0x000000020700780c */ /* 0x000fda0003f05270 */
[----:B0-----:R-:W-:Y:S05]  /*a9a0*/  @P0 BRA `(.L_x_203) ;  /* 0x0000000000040947 */ /* 0x001fea0003800000 */
[----:B------:R-:W-:Y:S01]  /*a9b0*/  BPT.TRAP 0x1 ;  /* 0x000000040000795c */ /* 0x000fe20000300000 */
.L_x_203:
[----:B------:R-:W-:Y:S01]  /*a9c0*/  IMAD R15, R14, 0xc000, R23 ;  /* 0x0000c0000e0f7824 */ /* 0x000fe200078e0217 */
[----:B------:R-:W-:Y:S01]  /*a9d0*/  R2UR UR9, R20 ;  /* 0x00000000140972ca */ /* 0x000fe200000e0000 */
[----:B------:R-:W-:Y:S01]  /*a9e0*/  IMAD R7, R14, 0x1000, R11 ;  /* 0x000010000e077824 */ /* 0x000fe200078e020b */
[----:B------:R-:W-:Y:S01]  /*a9f0*/  UIADD3 UR4, UP0, UR22, 0xf0, URZ ;  /* 0x000000f016047890 */ /* 0x000fe2000ff1e03f */
[----:B------:R-:W-:Y:S01]  /*aa00*/  VIADD R4, R4, 0xffffffff ;  /* 0xffffffff04047836 */ /* 0x000fe20000000000 */
[----:B------:R-:W-:Y:S01]  /*aa10*/  R2UR UR5, R15 ;  /* 0x000000000f0572ca */ /* 0x000fe200000e0000 */
[----:B------:R-:W-:Y:S01]  /*aa20*/  IMAD R7, R7, 0x2, R23 ;  /* 0x0000000207077824 */ /* 0x000fe200078e0217 */
[----:B------:R-:W-:Y:S01]  /*aa30*/  R2UR UR11, R22 ;  /* 0x00000000160b72ca */ /* 0x000fe200000e0000 */
[----:B------:R-:W-:Y:S01]  /*aa40*/  UIADD3 UR24, UP1, UR22, 0x1f0, URZ ;  /* 0x000001f016187890 */ /* 0x000fe2000ff3e03f */
[----:B------:R-:W-:Y:S01]  /*aa50*/  R2UR UR10, R24 ;  /* 0x00000000180a72ca */ /* 0x000fe200000e0000 */
[----:B------:R-:W-:Y:S01]  /*aa60*/  VIADD R14, R14, 0x1 ;  /* 0x000000010e0e7836 */ /* 0x000fe20000000000 */
[----:B------:R-:W-:Y:S01]  /*aa70*/  R2UR UR8, R7 ;  /* 0x00000000070872ca */ /* 0x000fe200000e0000 */
[----:B------:R-:W-:Y:S01]  /*aa80*/  UIADD3.X UR25, URZ, UR23, URZ, UP1, !UPT ;  /* 0x000000173f197290 */ /* 0x000fe20008ffe43f */
[----:B------:R-:W-:Y:S01]  /*aa90*/  R2UR UR12, R6 ;  /* 0x00000000060c72ca */ /* 0x000fe200000e0000 */
[----:B------:R-:W-:Y:S01]  /*aaa0*/  UMOV UR6, 0x0 ;  /* 0x0000000000067882 */ /* 0x000fe20000000000 */
[----:B------:R-:W-:Y:S01]  /*aab0*/  R2UR UR19, R21 ;  /* 0x00000000151372ca */ /* 0x000fe200000e0000 */
[----:B------:R-:W-:Y:S01]  /*aac0*/  UMOV UR7, 0x10000000 ;  /* 0x1000000000077882 */ /* 0x000fe20000000000 */
[----:B------:R-:W-:Y:S01]  /*aad0*/  ISETP.GT.AND P1, PT, R4, 0x1, PT ;  /* 0x000000010400780c */ /* 0x000fe20003f24270 */
[----:B------:R-:W-:Y:S01]  /*aae0*/  UIADD3 UR14, UR5, 0x100, URZ ;  /* 0x00000100050e7890 */ /* 0x000fe2000fffe03f */
[----:B------:R-:W-:Y:S01]  /*aaf0*/  ISETP.NE.AND P0, PT, R14, 0x4, PT ;  /* 0x000000040e00780c */ /* 0x000fe20003f05270 */
[----:B------:R-:W-:Y:S01]  /*ab00*/  UIADD3.X UR5, URZ, UR23, URZ, UP0, !UPT ;  /* 0x000000173f057290 */ /* 0x000fe200087fe43f */
[----:B------:R-:W-:Y:S01]  /*ab10*/  VIADD R24, R24, 0x40 ;  /* 0x0000004018187836 */ /* 0x000fe20000000000 */
[----:B------:R-:W-:Y:S01]  /*ab20*/  UMOV UR26, 0x30000 ;  /* 0x00030000001a7882 */ /* 0x000fe20000000000 */
[----:B------:R-:W-:Y:S01]  /*ab30*/  SEL R20, RZ, 0x1, P0 ;  /* 0x00000001ff147807 */ /* 0x000fe20000000000 */
[----:B------:R-:W-:Y:S01]  /*ab40*/  UIADD3 UR15, UR8, 0x30100, URZ ;  /* 0x00030100080f7890 */ /* 0x000fe2000fffe03f */
[----:B------:R-:W-:-:S02]  /*ab50*/  SEL R14, R14, RZ, P0 ;  /* 0x000000ff0e0e7207 */ /* 0x000fc40000000000 */
[----:B------:R-:W-:Y:S01]  /*ab60*/  UMOV UR8, UR14 ;  /* 0x0000000e00087c82 */ /* 0x000fe20008000000 */
[----:B------:R-:W-:Y:S01]  /*ab70*/  LOP3.LUT R5, R5, R20, RZ, 0x3c, !PT ;  /* 0x0000001405057212 */ /* 0x000fe200078e3cff */
[----:B------:R0:W-:Y:S02]  /*ab80*/  UTMALDG.3D [UR8], [UR4], desc[UR6] ;  /* 0x00000608040075b4 */ /* 0x0001e40008011000 */
[----:B0-----:R-:W-:Y:S01]  /*ab90*/  UMOV UR8, UR15 ;  /* 0x0000000f00087c82 */ /* 0x001fe20008000000 */
[----:B------:R-:W-:Y:S02]  /*aba0*/  UMOV UR11, UR19 ;  /* 0x00000013000b7c82 */ /* 0x000fe40008000000 */
[----:B------:R0:W-:Y:S02]  /*abb0*/  UTMALDG.3D.MULTICAST [UR8], [UR24], UR26, desc[UR6] ;  /* 0x00000608180073b4 */ /* 0x0001e4000801181a */
[----:B0-----:R-:W-:Y:S05]  /*abc0*/  @P1 BRA `(.L_x_204) ;  /* 0xfffffffc00441947 */ /* 0x001fea000383ffff */
.L_x_201:
[----:B------:R-:W-:Y:S05]  /*abd0*/  BSYNC B1 ;  /* 0x0000000000017941 */ /* 0x000fea0003800000 */
.L_x_200:
[----:B------:R-:W-:Y:S01]  /*abe0*/  LOP3.LUT P1, RZ, R9, 0xff, RZ, 0xc0, !PT ;  /* 0x000000ff09ff7812 */ /* 0x000fe2000782c0ff */
[----:B------:R-:W-:Y:S01]  /*abf0*/  IMAD.IADD R3, R8, 0x1, R3 ;  /* 0x0000000108037824 */ /* 0x000fe200078e0203 */
[----:B------:R-:W-:Y:S01]  /*ac00*/  IADD3 R16, P2, R16, UR20, RZ ;  /* 0x0000001410107c10 */ /* 0x000fe2000ff5e0ff */
[----:B------:R-:W-:Y:S01]  /*ac10*/  ULDC.64 UR4, c[0x0][0x650] ;  /* 0x0001940000047ab9 */ /* 0x000fe20000000a00 */
[----:B------:R-:W-:Y:S01]  /*ac20*/  BSSY B1, `(.L_x_205) ;  /* 0x000006d000017945 */ /* 0x000fe20003800000 */
[----:B------:R-:W-:Y:S01]  /*ac30*/  IMAD.MOV.U32 R20, RZ, RZ, -0x1 ;  /* 0xffffffffff147424 */ /* 0x000fe200078e00ff */
[----:B------:R-:W-:Y:S01]  /*ac40*/  ISETP.GT.U32.AND P0, PT, R3, 0x3, PT ;  /* 0x000000030300780c */ /* 0x000fe20003f04070 */
[----:B------:R-:W-:Y:S01]  /*ac50*/  IMAD.MOV.U32 R21, RZ, RZ, -0x1 ;  /* 0xffffffffff157424 */ /* 0x000fe200078e00ff */
[----:B------:R-:W-:Y:S02]  /*ac60*/  SHF.R.U32.HI R4, RZ, 0x2, R3 ;  /* 0x00000002ff047819 */ /* 0x000fe40000011603 */
[----:B------:R-:W-:-:S02]  /*ac70*/  ISETP.LT.U32.AND P0, PT, R8, 0x4, P0 ;  /* 0x000000040800780c */ /* 0x000fc40000701070 */
[----:B------:R-:W-:Y:S01]  /*ac80*/  IADD3.X R17, R17, UR13, RZ, P2, !PT ;  /* 0x0000000d11117c10 */ /* 0x000fe200097fe4ff */
[----:B------:R-:W0:Y:S01]  /*ac90*/  @P1 S2R R6, SR_CgaCtaId ;  /* 0x0000000000061919 */ /* 0x000e220000008800 */
[----:B------:R-:W-:Y:S02]  /*aca0*/  @P1 MOV R5, 0x400 ;  /* 0x0000040000051802 */ /* 0x000fe40000000f00 */
[----:B------:R-:W-:Y:S02]  /*acb0*/  ISETP.GE.U32.AND P2, PT, R16, UR4, PT ;  /* 0x0000000410007c0c */ /* 0x000fe4000bf46070 */
[----:B------:R-:W-:Y:S02]  /*acc0*/  LOP3.LUT R4, R4, 0x1, RZ, 0xc0, !PT ;  /* 0x0000000104047812 */ /* 0x000fe400078ec0ff */
[----:B------:R-:W-:Y:S02]  /*acd0*/  LOP3.LUT R3, R3, 0x3, RZ, 0xc0, !PT ;  /* 0x0000000303037812 */ /* 0x000fe400078ec0ff */
[----:B------:R-:W-:-:S02]  /*ace0*/  PRMT R9, RZ, 0x7610, R9 ;  /* 0x00007610ff097816 */ /* 0x000fc40000000009 */
[----:B0-----:R-:W-:Y:S01]  /*acf0*/  @P1 LEA R5, R6, R5, 0x18 ;  /* 0x0000000506051211 */ /* 0x001fe200078ec0ff */
[----:B------:R-:W-:-:S03]  /*ad00*/  IMAD.MOV.U32 R6, RZ, RZ, -0x1 ;  /* 0xffffffffff067424 */ /* 0x000fc600078e00ff */
[----:B------:R0:W-:Y:S01]  /*ad10*/  @P1 SYNCS.ARRIVE.TRANS64.A1T0 RZ, [R5+URZ+0x58], RZ ;  /* 0x000058ff05ff19a7 */ /* 0x0001e2000810003f */
[----:B------:R-:W-:-:S04]  /*ad20*/  ISETP.NE.U32.AND P1, PT, R4, 0x1, PT ;  /* 0x000000010400780c */ /* 0x000fc80003f25070 */
[----:B------:R-:W-:Y:S02]  /*ad30*/  ISETP.GT.U32.AND P1, PT, R8, 0x3, !P1 ;  /* 0x000000030800780c */ /* 0x000fe40004f24070 */
[----:B0-----:R-:W-:Y:S02]  /*ad40*/  SEL R5, RZ, 0x1, !P0 ;  /* 0x00000001ff057807 */ /* 0x001fe40004000000 */
[----:B------:R-:W-:Y:S02]  /*ad50*/  ISETP.GE.U32.AND.EX P0, PT, R17, UR5, PT, P2 ;  /* 0x0000000511007c0c */ /* 0x000fe4000bf06120 */
[----:B------:R-:W-:-:S04]  /*ad60*/  SEL R4, RZ, 0x1, !P1 ;  /* 0x00000001ff047807 */ /* 0x000fc80004800000 */
[----:B------:R-:W-:Y:S02]  /*ad70*/  LOP3.LUT R0, R4, R0, R5, 0x96, !PT ;  /* 0x0000000004007212 */ /* 0x000fe400078e9605 */
[----:B------:R-:W-:-:S05]  /*ad80*/  PRMT R4, RZ, 0x7610, R4 ;  /* 0x00007610ff047816 */ /* 0x000fca0000000004 */
[----:B------:R-:W-:Y:S05]  /*ad90*/  @P0 BRA `(.L_x_206) ;  /* 0x0000000400540947 */ /* 0x000fea0003800000 */
[----:B------:R-:W0:Y:S01]  /*ada0*/  S2R R15, SR_CTAID.X ;  /* 0x00000000000f7919 */ /* 0x000e220000002500 */
[----:B------:R-:W-:Y:S01]  /*adb0*/  ULDC.64 UR4, c[0x0][0x628] ;  /* 0x00018a0000047ab9 */ /* 0x000fe20000000a00 */
[----:B------:R-:W-:Y:S01]  /*adc0*/  ULDC UR7, c[0x0][0x630] ;  /* 0x00018c0000077ab9 */ /* 0x000fe20000000800 */
[----:B------:R-:W-:Y:S01]  /*add0*/  ISETP.NE.U32.AND P0, PT, RZ, UR4, PT ;  /* 0x00000004ff007c0c */ /* 0x000fe2000bf05070 */
[----:B------:R-:W1:Y:S01]  /*ade0*/  S2R R20, SR_CTAID.Y ;  /* 0x0000000000147919 */ /* 0x000e620000002600 */
[----:B------:R-:W-:Y:S01]  /*adf0*/  ULDC UR8, c[0x0][0x150] ;  /* 0x0000540000087ab9 */ /* 0x000fe20000000800 */
[----:B------:R-:W-:Y:S01]  /*ae00*/  IMAD.MOV.U32 R4, RZ, RZ, R16 ;  /* 0x000000ffff047224 */ /* 0x000fe200078e0010 */
[----:B------:R-:W-:Y:S01]  /*ae10*/  ISETP.NE.AND.EX P0, PT, RZ, UR5, PT, P0 ;  /* 0x00000005ff007c0c */ /* 0x000fe2000bf05300 */
[----:B------:R-:W-:Y:S01]  /*ae20*/  IMAD.MOV.U32 R5, RZ, RZ, R17 ;  /* 0x000000ffff057224 */ /* 0x000fe200078e0011 */
[----:B0-----:R-:W-:-:S11]  /*ae30*/  I2FP.F32.U32 R22, R15 ;  /* 0x0000000f00167245 */ /* 0x001fd60000201000 */
[----:B------:R-:W-:Y:S05]  /*ae40*/  @!P0 BRA `(.L_x_207) ;  /* 0x0000000000288947 */ /* 0x000fea0003800000 */
[----:B------:R-:W-:Y:S02]  /*ae50*/  ULDC UR6, c[0x0][0x634] ;  /* 0x00018d0000067ab9 */ /* 0x000fe40000000800 */
[----:B------:R-:W-:-:S05]  /*ae60*/  IADD3 R5, P0, R16, UR6, RZ ;  /* 0x0000000610057c10 */ /* 0x000fca000ff1e0ff */
[----:B------:R-:W-:-:S04]  /*ae70*/  IMAD.X R21, RZ, RZ, R17, P0 ;  /* 0x000000ffff157224 */ /* 0x000fc800000e0611 */
[----:B------:R-:W-:-:S04]  /*ae80*/  IMAD.WIDE.U32 R6, R21, UR4, RZ ;  /* 0x0000000415067c25 */ /* 0x000fc8000f8e00ff */
[----:B------:R-:W-:-:S04]  /*ae90*/  IMAD.WIDE.U32 R6, P0, R5, UR5, R6 ;  /* 0x0000000505067c25 */ /* 0x000fc8000f800006 */
[----:B------:R-:W-:-:S04]  /*aea0*/  IMAD.WIDE.U32 R4, R5, UR4, RZ ;  /* 0x0000000405047c25 */ /* 0x000fc8000f8e00ff */
[----:B------:R-:W-:Y:S01]  /*aeb0*/  IMAD.MOV.U32 R4, RZ, RZ, R7 ;  /* 0x000000ffff047224 */ /* 0x000fe200078e0007 */
[----:B------:R-:W-:Y:S01]  /*aec0*/  IADD3 RZ, P1, R5, R6, RZ ;  /* 0x0000000605ff7210 */ /* 0x000fe20007f3e0ff */
[----:B------:R-:W-:-:S04]  /*aed0*/  IMAD.X R5, RZ, RZ, RZ, P0 ;  /* 0x000000ffff057224 */ /* 0x000fc800000e06ff */
[----:B------:R-:W-:-:S08]  /*aee0*/  IMAD.WIDE.U32.X R4, R21, UR5, R4, P1 ;  /* 0x0000000515047c25 */ /* 0x000fd000088e0404 */
.L_x_207:
[--C-:B------:R-:W-:Y:S01]  /*aef0*/  SHF.R.U64 R14, R4, UR7, R5.reuse ;  /* 0x00000007040e7c19 */ /* 0x100fe20008001205 */
[----:B------:R-:W-:Y:S01]  /*af00*/  FMUL R22, R22, UR8 ;  /* 0x0000000816167c20 */ /* 0x000fe20008400000 */
[----:B------:R-:W-:Y:S01]  /*af10*/  SHF.R.U32.HI R4, RZ, UR7, R5 ;  /* 0x00000007ff047c19 */ /* 0x000fe20008011605 */
[----:B------:R-:W0:Y:S01]  /*af20*/  LDC R6, c[0x0][0x144] ;  /* 0x00005100ff067b82 */ /* 0x000e220000000800 */
[----:B------:R-:W-:Y:S01]  /*af30*/  IADD3 R5, P0, RZ, -R14, RZ ;  /* 0x8000000eff057210 */ /* 0x000fe20007f1e0ff */
[----:B------:R-:W-:Y:S01]  /*af40*/  ULDC UR6, c[0x0][0x154] ;  /* 0x0000550000067ab9 */ /* 0x000fe20000000800 */
[----:B-1----:R-:W-:Y:S01]  /*af50*/  I2FP.F32.U32 R7, R20 ;  /* 0x0000001400077245 */ /* 0x002fe20000201000 */
[----:B------:R-:W1:Y:S01]  /*af60*/  F2I.U32.TRUNC.NTZ R22, R22 ;  /* 0x0000001600167305 */ /* 0x000e62000020f000 */
[----:B------:R-:W-:Y:S01]  /*af70*/  ULDC.64 UR4, c[0x0][0x620] ;  /* 0x0001880000047ab9 */ /* 0x000fe20000000a00 */
[----:B------:R-:W-:Y:S01]  /*af80*/  IMAD.X R4, RZ, RZ, ~R4, P0 ;  /* 0x000000ffff047224 */ /* 0x000fe200000e0e04 */
[----:B------:R-:W-:Y:S01]  /*af90*/  ISETP.NE.AND P2, PT, R2, 0x1, PT ;  /* 0x000000010200780c */ /* 0x000fe20003f45270 */
[----:B------:R-:W-:Y:S01]  /*afa0*/  FMUL R23, R7, UR6 ;  /* 0x0000000607177c20 */ /* 0x000fe20008400000 */
[----:B------:R-:W2:Y:S01]  /*afb0*/  LDC R25, c[0x0][0x148] ;  /* 0x00005200ff197b82 */ /* 0x000ea20000000800 */
[----:B------:R-:W-:Y:S01]  /*afc0*/  IMAD R4, R4, UR4, RZ ;  /* 0x0000000404047c24 */ /* 0x000fe2000f8e02ff */
[----:B------:R-:W-:-:S02]  /*afd0*/  ULDC.64 UR6, c[0x0][0x640] ;  /* 0x0001900000067ab9 */ /* 0x000fc40000000a00 */
[----:B------:R-:W-:Y:S01]  /*afe0*/  ISETP.NE.U32.AND P0, PT, RZ, UR6, PT ;  /* 0x00000006ff007c0c */ /* 0x000fe2000bf05070 */
[----:B------:R-:W3:Y:S01]  /*aff0*/  F2I.U32.TRUNC.NTZ R23, R23 ;  /* 0x0000001700177305 */ /* 0x000ee2000020f000 */
[C---:B------:R-:W-:Y:S02]  /*b000*/  IMAD R7, R5.reuse, UR5, R4 ;  /* 0x0000000505077c24 */ /* 0x040fe4000f8e0204 */
[----:B------:R-:W-:Y:S01]  /*b010*/  IMAD.WIDE.U32 R4, R5, UR4, R16 ;  /* 0x0000000405047c25 */ /* 0x000fe2000f8e0010 */
[----:B------:R-:W-:Y:S01]  /*b020*/  ULDC UR4, c[0x0][0x618] ;  /* 0x0001860000047ab9 */ /* 0x000fe20000000800 */
[----:B------:R-:W-:Y:S02]  /*b030*/  ISETP.NE.AND.EX P0, PT, RZ, UR7, PT, P0 ;  /* 0x00000007ff007c0c */ /* 0x000fe4000bf05300 */
[----:B------:R-:W-:Y:S02]  /*b040*/  IMAD.IADD R5, R5, 0x1, R7 ;  /* 0x0000000105057824 */ /* 0x000fe400078e0207 */
[----:B-1----:R-:W-:-:S03]  /*b050*/  IMAD.MOV R22, RZ, RZ, -R22 ;  /* 0x000000ffff167224 */ /* 0x002fc600078e0a16 */
[----:B------:R-:W-:Y:S01]  /*b060*/  SHF.R.U64 R21, R4, UR4, R5 ;  /* 0x0000000404157c19 */ /* 0x000fe20008001205 */
[----:B0-----:R-:W-:Y:S01]  /*b070*/  IMAD R15, R6, R22, R15 ;  /* 0x00000016060f7224 */ /* 0x001fe200078e020f */
[----:B------:R-:W-:Y:S01]  /*b080*/  SHF.R.U32.HI R4, RZ, UR4, R5 ;  /* 0x00000004ff047c19 */ /* 0x000fe20008011605 */
[----:B------:R-:W-:Y:S01]  /*b090*/  ULDC UR4, c[0x0][0x608] ;  /* 0x0001820000047ab9 */ /* 0x000fe20000000800 */
[----:B---3--:R-:W-:Y:S02]  /*b0a0*/  IMAD.MOV R6, RZ, RZ, -R23 ;  /* 0x000000ffff067224 */ /* 0x008fe400078e0a17 */
[--C-:B------:R-:W-:Y:S02]  /*b0b0*/  SHF.R.U64 R22, R21, UR4, R4.reuse ;  /* 0x0000000415167c19 */ /* 0x100fe40008001204 */
[----:B------:R-:W-:Y:S01]  /*b0c0*/  SHF.R.U32.HI R5, RZ, UR4, R4 ;  /* 0x00000004ff057c19 */ /* 0x000fe20008011604 */
[----:B------:R-:W-:Y:S01]  /*b0d0*/  ULDC UR4, c[0x0][0x658] ;  /* 0x0001960000047ab9 */ /* 0x000fe20000000800 */
[----:B--2---:R-:W-:-:S02]  /*b0e0*/  @P2 IMAD R15, R25, R6, R20 ;  /* 0x00000006190f2224 */ /* 0x004fc400078e0214 */
[--C-:B------:R-:W-:Y:S02]  /*b0f0*/  SHF.R.U64 R20, R22, UR4, R5.reuse ;  /* 0x0000000416147c19 */ /* 0x100fe40008001205 */
[----:B------:R-:W-:-:S03]  /*b100*/  SHF.R.U32.HI R23, RZ, UR4, R5 ;  /* 0x00000004ff177c19 */ /* 0x000fc60008011605 */
[----:B------:R-:W-:Y:S02]  /*b110*/  IMAD.MOV.U32 R6, RZ, RZ, R20 ;  /* 0x000000ffff067224 */ /* 0x000fe400078e0014 */
[----:B------:R-:W-:Y:S01]  /*b120*/  IMAD.MOV.U32 R5, RZ, RZ, R23 ;  /* 0x000000ffff057224 */ /* 0x000fe200078e0017 */
[----:B------:R-:W-:Y:S06]  /*b130*/  @!P0 BRA `(.L_x_208) ;  /* 0x00000000002c8947 */ /* 0x000fec0003800000 */
        /* <DEDUP_REMOVED lines=9> */
[----:B------:R-:W-:-:S04]  /*b1d0*/  IMAD.WIDE.U32.X R4, R23, UR7, R4, P1 ;  /* 0x0000000717047c25 */ /* 0x000fc800088e0404 */
[----:B------:R-:W-:-:S07]  /*b1e0*/  IMAD.MOV.U32 R6, RZ, RZ, R4 ;  /* 0x000000ffff067224 */ /* 0x000fce00078e0004 */
.L_x_208:
[----:B------:R-:W-:Y:S01]  /*b1f0*/  ULDC UR4, c[0x0][0x648] ;  /* 0x0001920000047ab9 */ /* 0x000fe20000000800 */
[----:B------:R-:W-:Y:S01]  /*b200*/  LOP3.LUT R4, R22, UR17, RZ, 0xc0, !PT ;  /* 0x0000001116047c12 */ /* 0x000fe2000f8ec0ff */
[----:B------:R-:W-:Y:S01]  /*b210*/  ULDC UR5, c[0x0][0x610] ;  /* 0x0001840000057ab9 */ /* 0x000fe20000000800 */
[----:B------:R-:W-:Y:S01]  /*b220*/  SHF.R.U64 R5, R6, UR4, R5 ;  /* 0x0000000406057c19 */ /* 0x000fe20008001205 */
[----:B------:R-:W-:Y:S01]  /*b230*/  ULDC UR4, c[0x0][0x638] ;  /* 0x00018e0000047ab9 */ /* 0x000fe20000000800 */
[----:B------:R-:W-:Y:S01]  /*b240*/  LOP3.LUT R21, R21, UR16, RZ, 0xc0, !PT ;  /* 0x0000001015157c12 */ /* 0x000fe2000f8ec0ff */
[----:B------:R-:W-:Y:S02]  /*b250*/  IMAD.MOV.U32 R6, RZ, RZ, R14 ;  /* 0x000000ffff067224 */ /* 0x000fe400078e000e */
[----:B------:R-:W-:Y:S02]  /*b260*/  IMAD.MOV R7, RZ, RZ, -R5 ;  /* 0x000000ffff077224 */ /* 0x000fe400078e0a05 */
[----:B------:R-:W-:-:S02]  /*b270*/  IMAD R4, R5, UR18, R4 ;  /* 0x0000001205047c24 */ /* 0x000fc4000f8e0204 */
[----:B------:R-:W-:Y:S01]  /*b280*/  IMAD R20, R7, UR4, R20 ;  /* 0x0000000407147c24 */ /* 0x000fe2000f8e0214 */
[----:B------:R-:W-:Y:S01]  /*b290*/  ULDC UR4, c[0x0][0x600] ;  /* 0x0001800000047ab9 */ /* 0x000fe20000000800 */
[----:B------:R-:W-:Y:S02]  /*b2a0*/  IMAD R15, R4, UR5, R15 ;  /* 0x00000005040f7c24 */ /* 0x000fe4000f8e020f */
[----:B------:R-:W-:Y:S02]  /*b2b0*/  IMAD R20, R20, UR4, R21 ;  /* 0x0000000414147c24 */ /* 0x000fe4000f8e0215 */
[----:B------:R-:W-:-:S03]  /*b2c0*/  IMAD.MOV.U32 R4, RZ, RZ, 0x1 ;  /* 0x00000001ff047424 */ /* 0x000fc600078e00ff */
[----:B------:R-:W-:Y:S02]  /*b2d0*/  SEL R21, R20, R15, !P2 ;  /* 0x0000000f14157207 */ /* 0x000fe40005000000 */
[----:B------:R-:W-:-:S07]  /*b2e0*/  SEL R20, R15, R20, !P2 ;  /* 0x000000140f147207 */ /* 0x000fce0005000000 */
.L_x_206:
[----:B------:R-:W-:Y:S05]  /*b2f0*/  BSYNC B1 ;  /* 0x0000000000017941 */ /* 0x000fea0003800000 */
.L_x_205:
[----:B------:R-:W-:-:S13]  /*b300*/  LOP3.LUT P0, RZ, R4, 0xff, RZ, 0xc0, !PT ;  /* 0x000000ff04ff7812 */ /* 0x000fda000780c0ff */
[----:B------:R-:W-:Y:S05]  /*b310*/  @P0 BRA `(.L_x_209) ;  /* 0xfffffff4003c0947 */ /* 0x000fea000383ffff */
[----:B------:R-:W-:Y:S05]  /*b320*/  BSYNC B0 ;  /* 0x0000000000007941 */ /* 0x000fea0003800000 */
.L_x_198:
[----:B------:R-:W-:-:S03]  /*b330*/  UMOV UR4, 0xffffffff ;  /* 0xffffffff00047882 */ /* 0x000fc60000000000 */
[----:B------:R-:W-:Y:S05]  /*b340*/  BRA.DIV UR4, `(.L_x_210) ;  /* 0x0000000604147947 */ /* 0x000fea000b800000 */
[----:B------:R-:W-:-:S13]  /*b350*/  ELECT P6, URZ, PT ;  /* 0x00000000003f782f */ /* 0x000fda00038c0000 */
.L_x_224:
[----:B------:R-:W-:Y:S04]  /*b360*/  BSSY B0, `(.L_x_211) ;  /* 0x000002b000007945 */ /* 0x000fe80003800000 */
[----:B------:R-:W-:Y:S05]  /*b370*/  @!P6 BRA `(.L_x_212) ;  /* 0x0000000000a4e947 */ /* 0x000fea0003800000 */
[----:B------:R-:W-:-:S04]  /*b380*/  LOP3.LUT R19, R19, 0x2, RZ, 0xfc, !PT ;  /* 0x0000000213137812 */ /* 0x000fc800078efcff */
[----:B------:R-:W-:-:S13]  /*b390*/  ISETP.NE.AND P0, PT, R19, 0x3, PT ;  /* 0x000000031300780c */ /* 0x000fda0003f05270 */
[----:B------:R-:W-:Y:S05]  /*b3a0*/  @!P0 BRA `(.L_x_213) ;  /* 0x0000000000048947 */ /* 0x000fea0003800000 */
[----:B------:R-:W-:Y:S01]  /*b3b0*/  BPT.TRAP 0x1 ;  /* 0x000000040000795c */ /* 0x000fe20000300000 */
.L_x_213:
[----:B------:R-:W0:Y:S01]  /*b3c0*/  S2R R5, SR_CgaCtaId ;  /* 0x0000000000057919 */ /* 0x000e220000008800 */
[----:B------:R-:W-:Y:S02]  /*b3d0*/  MOV R2, 0x400 ;  /* 0x0000040000027802 */ /* 0x000fe40000000f00 */
[----:B------:R-:W-:Y:S02]  /*b3e0*/  SHF.L.U32 R4, R0, 0x1f, RZ ;  /* 0x0000001f00047819 */ /* 0x000fe400000006ff */
[----:B0-----:R-:W-:-:S05]  /*b3f0*/  LEA R2, R5, R2, 0x18 ;  /* 0x0000000205027211 */ /* 0x001fca00078ec0ff */
[----:B------:R-:W-:-:S04]  /*b400*/  VIADD R2, R2, 0x20 ;  /* 0x0000002002027836 */ /* 0x000fc80000000000 */
[C---:B------:R-:W-:Y:S02]  /*b410*/  IMAD R7, R3.reuse, 0x8, R2 ;  /* 0x0000000803077824 */ /* 0x040fe400078e0202 */
[----:B------:R-:W-:Y:S02]  /*b420*/  VIADD R3, R3, 0x1 ;  /* 0x0000000103037836 */ /* 0x000fe40000000000 */
[----:B------:R-:W0:Y:S03]  /*b430*/  SYNCS.PHASECHK.TRANS64.TRYWAIT P0, [R7+URZ], R4 ;  /* 0x00000004070075a7 */ /* 0x000e26000800017f */
[----:B------:R-:W-:-:S04]  /*b440*/  ISETP.NE.AND P1, PT, R3, 0x4, PT ;  /* 0x000000040300780c */ /* 0x000fc80003f25270 */
[----:B------:R-:W-:Y:S02]  /*b450*/  SEL R5, RZ, 0x1, P1 ;  /* 0x00000001ff057807 */ /* 0x000fe40000800000 */
[----:B------:R-:W-:Y:S02]  /*b460*/  SEL R3, R3, RZ, P1 ;  /* 0x000000ff03037207 */ /* 0x000fe40000800000 */
[----:B------:R-:W-:-:S03]  /*b470*/  LOP3.LUT R6, R0, R5, RZ, 0x3c, !PT ;  /* 0x0000000500067212 */ /* 0x000fc600078e3cff */
[----:B------:R-:W-:Y:S01]  /*b480*/  IMAD R8, R3, 0x8, R2 ;  /* 0x0000000803087824 */ /* 0x000fe200078e0202 */
[----:B------:R-:W-:Y:S01]  /*b490*/  SHF.L.U32 R5, R6, 0x1f, RZ ;  /* 0x0000001f06057819 */ /* 0x000fe200000006ff */
[----:B0-----:R-:W-:Y:S06]  /*b4a0*/  @!P0 BRA `(.L_x_214) ;  /* 0x0000000000dc8947 */ /* 0x001fec0003800000 */
.L_x_225:
[----:B------:R-:W1:Y:S01]  /*b4b0*/  SYNCS.PHASECHK.TRANS64.TRYWAIT P0, [R8+URZ], R5 ;  /* 0x00000005080075a7 */ /* 0x000e62000800017f */
[----:B------:R-:W-:-:S05]  /*b4c0*/  VIADD R0, R3, 0x1 ;  /* 0x0000000103007836 */ /* 0x000fca0000000000 */
[----:B------:R-:W-:-:S04]  /*b4d0*/  ISETP.NE.AND P1, PT, R0, 0x4, PT ;  /* 0x000000040000780c */ /* 0x000fc80003f25270 */
[----:B------:R-:W-:Y:S02]  /*b4e0*/  SEL R3, RZ, 0x1, P1 ;  /* 0x00000001ff037807 */ /* 0x000fe40000800000 */
[----:B0-----:R-:W-:Y:S02]  /*b4f0*/  SEL R7, R0, RZ, P1 ;  /* 0x000000ff00077207 */ /* 0x001fe40000800000 */
[----:B------:R-:W-:-:S03]  /*b500*/  LOP3.LUT R9, R6, R3, RZ, 0x3c, !PT ;  /* 0x0000000306097212 */ /* 0x000fc600078e3cff */
[----:B------:R-:W-:Y:S01]  /*b510*/  IMAD R11, R7, 0x8, R2 ;  /* 0x00000008070b7824 */ /* 0x000fe200078e0202 */
[----:B------:R-:W-:Y:S01]  /*b520*/  SHF.L.U32 R6, R9, 0x1f, RZ ;  /* 0x0000001f09067819 */ /* 0x000fe200000006ff */
[----:B-1----:R-:W-:Y:S06]  /*b530*/  @!P0 BRA `(.L_x_215) ;  /* 0x0000000000cc8947 */ /* 0x002fec0003800000 */
.L_x_226:
[----:B------:R-:W1:Y:S01]  /*b540*/  SYNCS.PHASECHK.TRANS64.TRYWAIT P0, [R11+URZ], R6 ;  /* 0x000000060b0075a7 */ /* 0x000e62000800017f */
[----:B------:R-:W-:-:S05]  /*b550*/  VIADD R0, R7, 0x1 ;  /* 0x0000000107007836 */ /* 0x000fca0000000000 */
[----:B------:R-:W-:-:S04]  /*b560*/  ISETP.NE.AND P1, PT, R0, 0x4, PT ;  /* 0x000000040000780c */ /* 0x000fc80003f25270 */
[----:B------:R-:W-:Y:S02]  /*b570*/  SEL R4, RZ, 0x1, P1 ;  /* 0x00000001ff047807 */ /* 0x000fe40000800000 */
[----:B------:R-:W-:Y:S02]  /*b580*/  SEL R3, R0, RZ, P1 ;  /* 0x000000ff00037207 */ /* 0x000fe40000800000 */
[----:B------:R-:W-:Y:S01]  /*b590*/  LOP3.LUT R0, R9, R4, RZ, 0x3c, !PT ;  /* 0x0000000409007212 */ /* 0x000fe200078e3cff */
[----:B-1----:R-:W-:Y:S06]  /*b5a0*/  @!P0 BRA `(.L_x_216) ;  /* 0x0000000000c48947 */ /* 0x002fec0003800000 */
.L_x_227:
[----:B------:R-:W-:Y:S01]  /*b5b0*/  IMAD R3, R3, 0x8, R2 ;  /* 0x0000000803037824 */ /* 0x000fe200078e0202 */
[----:B------:R-:W-:-:S07]  /*b5c0*/  SHF.L.U32 R0, R0, 0x1f, RZ ;  /* 0x0000001f00007819 */ /* 0x000fce00000006ff */
.L_x_217:
[----:B--2---:R2:W3:Y:S02]  /*b5d0*/  SYNCS.PHASECHK.TRANS64.TRYWAIT P0, [R3+URZ], R0 ;  /* 0x00000000030075a7 */ /* 0x0044e4000800017f */
[----:B---3--:R-:W-:Y:S05]  /*b5e0*/  @!P0 NANOSLEEP.SYNCS 0x989680 ;  /* 0x009896800000895d */ /* 0x008fea0003900000 */
[----:B------:R-:W3:Y:S02]  /*b5f0*/  @!P0 SYNCS.PHASECHK.TRANS64 P0, [R3+URZ], R0 ;  /* 0x00000000030085a7 */ /* 0x000ee4000800007f */
[----:B---3--:R-:W-:Y:S05]  /*b600*/  @!P0 BRA `(.L_x_217) ;  /* 0xfffffffc00f08947 */ /* 0x008fea000383ffff */
.L_x_212:
[----:B------:R-:W-:Y:S05]  /*b610*/  BSYNC B0 ;  /* 0x0000000000007941 */ /* 0x000fea0003800000 */
.L_x_211:
[----:B------:R-:W-:Y:S05]  /*b620*/  EXIT ;  /* 0x000000000000794d */ /* 0x000fea0003800000 */
.L_x_21:
[----:B---3--:R3:W4:Y:S02]  /*b630*/  SYNCS.PHASECHK.TRANS64.TRYWAIT P1, [R3+URZ], R0 ;  /* 0x00000000030075a7 */ /* 0x008724000802017f */
[----:B----4-:R-:W-:Y:S05]  /*b640*/  @!P1 NANOSLEEP.SYNCS 0x989680 ;  /* 0x009896800000995d */ /* 0x010fea0003900000 */
[----:B------:R-:W4:Y:S02]  /*b650*/  @!P1 SYNCS.PHASECHK.TRANS64 P1, [R3+URZ], R0 ;  /* 0x00000000030095a7 */ /* 0x000f24000802007f */
[----:B----4-:R-:W-:Y:S05]  /*b660*/  @!P1 BRA `(.L_x_21) ;  /* 0xfffffffc00f09947 */ /* 0x010fea000383ffff */
[----:B------:R-:W-:Y:S05]  /*b670*/  BRA `(.L_x_20) ;  /* 0xffffff5c00a47947 */ /* 0x000fea000383ffff */
.L_x_26:
[----:B-1----:R1:W2:Y:S02]  /*b680*/  SYNCS.PHASECHK.TRANS64.TRYWAIT P1, [R5+URZ], R4 ;  /* 0x00000004050075a7 */ /* 0x0022a4000802017f */
[----:B--2---:R-:W-:Y:S05]  /*b690*/  @!P1 NANOSLEEP.SYNCS 0x989680 ;  /* 0x009896800000995d */ /* 0x004fea0003900000 */
[----:B------:R-:W2:Y:S02]  /*b6a0*/  @!P1 SYNCS.PHASECHK.TRANS64 P1, [R5+URZ], R4 ;  /* 0x00000004050095a7 */ /* 0x000ea4000802007f */
[----:B--2---:R-:W-:Y:S05]  /*b6b0*/  @!P1 BRA `(.L_x_26) ;  /* 0xfffffffc00f09947 */ /* 0x004fea000383ffff */
[----:B------:R-:W-:Y:S05]  /*b6c0*/  BRA `(.L_x_25) ;  /* 0xffffff6400547947 */ /* 0x000fea000383ffff */
.L_x_199:
[----:B------:R-:W-:Y:S01]  /*b6d0*/  BSSY B1, `(.L_x_218) ;  /* 0x0000006000017945 */ /* 0x000fe20003800000 */
[----:B------:R-:W-:-:S07]  /*b6e0*/  IMAD.MOV.U32 R15, RZ, RZ, -0x1 ;  /* 0xffffffffff0f7424 */ /* 0x000fce00078e00ff */
[----:B------:R-:W-:Y:S05]  /*b6f0*/  WARPSYNC.COLLECTIVE R15, `(.L_x_219) ;  /* 0x000000000f0c7348 */ /* 0x000fea0003c00000 */
[----:B------:R-:W-:Y:S02]  /*b700*/  ELECT P6, UR62, PT ;  /* 0x00000000003e782f */ /* 0x000fe400038c0000 */
[----:B------:R-:W-:Y:S01]  /*b710*/  MOV R14, UR62 ;  /* 0x0000003e000e7c02 */ /* 0x000fe20008000f00 */
[----:B------:R-:W-:Y:S10]  /*b720*/  ENDCOLLECTIVE ;  /* 0x000000000000791b */ /* 0x000ff40003800000 */
.L_x_219:
[----:B------:R-:W-:Y:S05]  /*b730*/  BSYNC B1 ;  /* 0x0000000000017941 */ /* 0x000fea0003800000 */
.L_x_218:
[----:B------:R-:W-:Y:S05]  /*b740*/  BRA `(.L_x_220) ;  /* 0xfffffff0003c7947 */ /* 0x000fea000383ffff */
.L_x_202:
[----:B0-----:R0:W1:Y:S02]  /*b750*/  SYNCS.PHASECHK.TRANS64.TRYWAIT P0, [R20+URZ+0x20], R7 ;  /* 0x00002007140075a7 */ /* 0x001064000800017f */
[----:B-1----:R-:W-:Y:S05]  /*b760*/  @!P0 NANOSLEEP.SYNCS 0x989680 ;  /* 0x009896800000895d */ /* 0x002fea0003900000 */
[----:B------:R-:W1:Y:S02]  /*b770*/  @!P0 SYNCS.PHASECHK.TRANS64 P0, [R20+URZ+0x20], R7 ;  /* 0x00002007140085a7 */ /* 0x000e64000800007f */
[----:B-1----:R-:W-:Y:S05]  /*b780*/  @!P0 BRA `(.L_x_202) ;  /* 0xfffffffc00f08947 */ /* 0x002fea000383ffff */
[----:B------:R-:W-:Y:S05]  /*b790*/  BRA `(.L_x_221) ;  /* 0xfffffff000747947 */ /* 0x000fea000383ffff */
.L_x_210:
[----:B------:R-:W-:Y:S01]  /*b7a0*/  BSSY B0, `(.L_x_222) ;  /* 0x0000006000007945 */ /* 0x000fe20003800000 */
[----:B------:R-:W-:-:S07]  /*b7b0*/  IMAD.MOV.U32 R15, RZ, RZ, -0x1 ;  /* 0xffffffffff0f7424 */ /* 0x000fce00078e00ff */
[----:B------:R-:W-:Y:S05]  /*b7c0*/  WARPSYNC.COLLECTIVE R15, `(.L_x_223) ;  /* 0x000000000f0c7348 */ /* 0x000fea0003c00000 */
[----:B------:R-:W-:Y:S02]  /*b7d0*/  ELECT P6, UR62, PT ;  /* 0x00000000003e782f */ /* 0x000fe400038c0000 */
[----:B------:R-:W-:Y:S01]  /*b7e0*/  MOV R14, UR62 ;  /* 0x0000003e000e7c02 */ /* 0x000fe20008000f00 */
[----:B------:R-:W-:Y:S10]  /*b7f0*/  ENDCOLLECTIVE ;  /* 0x000000000000791b */ /* 0x000ff40003800000 */
.L_x_223:
[----:B------:R-:W-:Y:S05]  /*b800*/  BSYNC B0 ;  /* 0x0000000000007941 */ /* 0x000fea0003800000 */
.L_x_222:
[----:B------:R-:W-:Y:S05]  /*b810*/  BRA `(.L_x_224) ;  /* 0xfffffff800d07947 */ /* 0x000fea000383ffff */
.L_x_214:
[----:B0-----:R0:W1:Y:S02]  /*b820*/  SYNCS.PHASECHK.TRANS64.TRYWAIT P0, [R7+URZ], R4 ;  /* 0x00000004070075a7 */ /* 0x001064000800017f */
[----:B-1----:R-:W-:Y:S05]  /*b830*/  @!P0 NANOSLEEP.SYNCS 0x989680 ;  /* 0x009896800000895d */ /* 0x002fea0003900000 */
[----:B------:R-:W1:Y:S02]  /*b840*/  @!P0 SYNCS.PHASECHK.TRANS64 P0, [R7+URZ], R4 ;  /* 0x00000004070085a7 */ /* 0x000e64000800007f */
[----:B-1----:R-:W-:Y:S05]  /*b850*/  @!P0 BRA `(.L_x_214) ;  /* 0xfffffffc00f08947 */ /* 0x002fea000383ffff */
[----:B------:R-:W-:Y:S05]  /*b860*/  BRA `(.L_x_225) ;  /* 0xfffffffc00107947 */ /* 0x000fea000383ffff */
.L_x_215:
[----:B0-----:R0:W1:Y:S02]  /*b870*/  SYNCS.PHASECHK.TRANS64.TRYWAIT P0, [R8+URZ], R5 ;  /* 0x00000005080075a7 */ /* 0x001064000800017f */
[----:B-1----:R-:W-:Y:S05]  /*b880*/  @!P0 NANOSLEEP.SYNCS 0x989680 ;  /* 0x009896800000895d */ /* 0x002fea0003900000 */
[----:B------:R-:W1:Y:S02]  /*b890*/  @!P0 SYNCS.PHASECHK.TRANS64 P0, [R8+URZ], R5 ;  /* 0x00000005080085a7 */ /* 0x000e64000800007f */
[----:B-1----:R-:W-:Y:S05]  /*b8a0*/  @!P0 BRA `(.L_x_215) ;  /* 0xfffffffc00f08947 */ /* 0x002fea000383ffff */
[----:B------:R-:W-:Y:S05]  /*b8b0*/  BRA `(.L_x_226) ;  /* 0xfffffffc00207947 */ /* 0x000fea000383ffff */
.L_x_216:
[----:B-1----:R1:W2:Y:S02]  /*b8c0*/  SYNCS.PHASECHK.TRANS64.TRYWAIT P0, [R11+URZ], R6 ;  /* 0x000000060b0075a7 */ /* 0x0022a4000800017f */
[----:B--2---:R-:W-:Y:S05]  /*b8d0*/  @!P0 NANOSLEEP.SYNCS 0x989680 ;  /* 0x009896800000895d */ /* 0x004fea0003900000 */
[----:B------:R-:W2:Y:S02]  /*b8e0*/  @!P0 SYNCS.PHASECHK.TRANS64 P0, [R11+URZ], R6 ;  /* 0x000000060b0085a7 */ /* 0x000ea4000800007f */
[----:B--2---:R-:W-:Y:S05]  /*b8f0*/  @!P0 BRA `(.L_x_216) ;  /* 0xfffffffc00f08947 */ /* 0x004fea000383ffff */
[----:B------:R-:W-:Y:S05]  /*b900*/  BRA `(.L_x_227) ;  /* 0xfffffffc00287947 */ /* 0x000fea000383ffff */
.L_x_228:
[----:B------:R-:W-:-:S00]  /*b910*/  BRA `(.L_x_228) ;  /* 0xfffffffc00fc7947 */ /* 0x000fc0000383ffff */
[----:B------:R-:W-:-:S00]  /*b920*/  NOP ;  /* 0x0000000000007918 */ /* 0x000fc00000000000 */
        /* <DEDUP_REMOVED lines=13> */
.L_x_229:


//--------------------- .nv.global.init           --------------------------
	.section	.nv.global.init,"aw",@progbits
.nv.global.init:
	.type		$str$22,@object
	.size		$str$22,($str$23 - $str$22)
$str$22:
        /*0000*/ 	.byte	0x6b, 0x5f, 0x74, 0x69, 0x6c, 0x65, 0x5f, 0x63, 0x6f, 0x75, 0x6e, 0x74, 0x20, 0x3e, 0x3d, 0x20
        /*0010*/ 	.byte	0x31, 0x00
	.type		$str$23,@object
	.size		$str$23,(__unnamed_1 - $str$23)
$str$23:
        /*0012*/ 	.byte	0x2f, 0x74, 0x6d, 0x70, 0x2f, 0x63, 0x75, 0x74, 0x6c, 0x61, 0x73, 0x73, 0x5f, 0x73, 0x77, 0x65
        /*0022*/ 	.byte	0x65, 0x70, 0x5f, 0x73, 0x72, 0x63, 0x2f, 0x69, 0x6e, 0x63, 0x6c, 0x75, 0x64, 0x65, 0x2f, 0x63
        /*0032*/ 	.byte	0x75, 0x74, 0x6c, 0x61, 0x73, 0x73, 0x2f, 0x67, 0x65, 0x6d, 0x6d, 0x2f, 0x63, 0x6f, 0x6c, 0x6c
        /*0042*/ 	.byte	0x65, 0x63, 0x74, 0x69, 0x76, 0x65, 0x2f, 0x73, 0x6d, 0x39, 0x30, 0x5f, 0x6d, 0x6d, 0x61, 0x5f
        /*0052*/ 	.byte	0x74, 0x6d, 0x61, 0x5f, 0x67, 0x6d, 0x6d, 0x61, 0x5f, 0x73, 0x73, 0x5f, 0x77, 0x61, 0x72, 0x70
        /*0062*/ 	.byte	0x73, 0x70, 0x65, 0x63, 0x69, 0x61, 0x6c, 0x69, 0x7a, 0x65, 0x64, 0x2e, 0x68, 0x70, 0x70, 0x00
	.type		__unnamed_1,@object
	.size		__unnamed_1,(.L_0 - __unnamed_1)
__unnamed_1:
        /*0072*/ 	.byte	0x76, 0x6f, 0x69, 0x64, 0x20, 0x63, 0x75, 0x74, 0x6c, 0x61, 0x73, 0x73, 0x3a, 0x3a, 0x67, 0x65
        /* <DEDUP_REMOVED lines=180> */
        /*0bc2*/ 	.byte	0x79, 0x5d, 0x00
.L_0:


//--------------------- .nv.shared._ZN7cutlass13device_kernelINS_4gemm6kernel13GemmUniversalIN4cute5tupleIJiiiiEEENS1_10collective13CollectiveMmaINS1_34MainloopSm90TmaGmmaWarpSpecializedILi4ENS5_IJNS4_1CILi2EEENSA_ILi1EEESC_EEENS1_35KernelTmaWarpSpecializedCooperativeEEENS5_IJNSA_ILi384EEENSA_ILi64EEESH_EEENS_6half_tENS5_IJlSC_lEEESJ_SK_NS4_8TiledMMAINS4_8MMA_AtomIJNS4_4SM904GMMA25MMA_64x64x16_F32F16F16_SSILNSO_5MajorE0ELSQ_0ELNSO_7ScaleInE1ELSR_1EEEEEENS4_6LayoutISD_NS5_IJSC_NSA_ILi0EEESV_EEEEENS5_IJNS4_10UnderscoreESY_SY_EEEEENS4_13SM90_TMA_LOADENS4_14ComposedLayoutINS4_7SwizzleILi3ELi4ELi3EEENS4_18smem_ptr_flag_bitsILi16EEENSU_INS5_IJNSA_ILi8EEESH_EEENS5_IJSH_SC_EEEEEEEvNS4_8identityENS4_23SM90_TMA_LOAD_MULTICASTES1B_vS1C_EENS_8epilogue10collective6detail29Sm90TmaWarpSpecializedAdapterINS1G_15DefaultEpilogueISJ_SK_SK_NS1F_6thread17LinearCombinationISJ_Li1EffLNS1K_9ScaleType4KindE0ELNS_15FloatRoundStyleE2ESJ_EENS1_15EpilogueDefaultEEEEEvvEEEEvNT_6ParamsE --------------------------
	.section	.nv.shared._ZN7cutlass13device_kernelINS_4gemm6kernel13GemmUniversalIN4cute5tupleIJiiiiEEENS1_10collective13CollectiveMmaINS1_34MainloopSm90TmaGmmaWarpSpecializedILi4ENS5_IJNS4_1CILi2EEENSA_ILi1EEESC_EEENS1_35KernelTmaWarpSpecializedCooperativeEEENS5_IJNSA_ILi384EEENSA_ILi64EEESH_EEENS_6half_tENS5_IJlSC_lEEESJ_SK_NS4_8TiledMMAINS4_8MMA_AtomIJNS4_4SM904GMMA25MMA_64x64x16_F32F16F16_SSILNSO_5MajorE0ELSQ_0ELNSO_7ScaleInE1ELSR_1EEEEEENS4_6LayoutISD_NS5_IJSC_NSA_ILi0EEESV_EEEEENS5_IJNS4_10UnderscoreESY_SY_EEEEENS4_13SM90_TMA_LOADENS4_14ComposedLayoutINS4_7SwizzleILi3ELi4ELi3EEENS4_18smem_ptr_flag_bitsILi16EEENSU_INS5_IJNSA_ILi8EEESH_EEENS5_IJSH_SC_EEEEEEEvNS4_8identityENS4_23SM90_TMA_LOAD_MULTICASTES1B_vS1C_EENS_8epilogue10collective6detail29Sm90TmaWarpSpecializedAdapterINS1G_15DefaultEpilogueISJ_SK_SK_NS1F_6thread17LinearCombinationISJ_Li1EffLNS1K_9ScaleType4KindE0ELNS_15FloatRoundStyleE2ESJ_EENS1_15EpilogueDefaultEEEEEvvEEEEvNT_6ParamsE,"aw",@nobits
	.sectionflags	@""
	.align	16
	.zero		1024


//--------------------- .nv.shared.reserved.0     --------------------------
	.section	.nv.shared.reserved.0,"aw",@nobits
	.weak		__nv_reservedSMEM_offset_0_alias
	.size		__nv_reservedSMEM_offset_0_alias, 0, 0
	.other		__nv_reservedSMEM_offset_0_alias,@"STO_CUDA_RESERVED_SHARED STV_DEFAULT"
__nv_reservedSMEM_offset_0_alias:
	.zero		0


//--------------------- .nv.global                --------------------------
	.section	.nv.global,"aw",@nobits
.nv.global:
	.type		_ZN40_INTERNAL_60de638a_4_k_cu_4cc740af_142154cute1_E,@object
	.size		_ZN40_INTERNAL_60de638a_4_k_cu_4cc740af_142154cute1_E,(_ZN40_INTERNAL_60de638a_4_k_cu_4cc740af_142154cuda3std3__45__cpo6cbeginE - _ZN40_INTERNAL_60de638a_4_k_cu_4cc740af_142154cute1_E)
_ZN40_INTERNAL_60de638a_4_k_cu_4cc740af_142154cute1_E:
	.zero		1
	.type		_ZN40_INTERNAL_60de638a_4_k_cu_4cc740af_142154cuda3std3__45__cpo6cbeginE,@object
	.size		_ZN40_INTERNAL_60de638a_4_k_cu_4cc740af_142154cuda3std3__45__cpo6cbeginE,(_ZN40_INTERNAL_60de638a_4_k_cu_4cc740af_142154cuda3std3__48in_placeE - _ZN40_INTERNAL_60de638a_4_k_cu_4cc740af_142154cuda3std3__45__cpo6cbeginE)
_ZN40_INTERNAL_60de638a_4_k_cu_4cc740af_142154cuda3std3__45__cpo6cbeginE:
	.zero		1
	.type		_ZN40_INTERNAL_60de638a_4_k_cu_4cc740af_142154cuda3std3__48in_placeE,@object
	.size		_ZN40_INTERNAL_60de638a_4_k_cu_4cc740af_142154cuda3std3__48in_placeE,(_ZN40_INTERNAL_60de638a_4_k_cu_4cc740af_142154cuda3std6ranges3__45__cpo9iter_moveE - _ZN40_INTERNAL_60de638a_4_k_cu_4cc740af_142154cuda3std3__48in_placeE)
_ZN40_INTERNAL_60de638a_4_k_cu_4cc740af_142154cuda3std3__48in_placeE:
	.zero		1
	.type		_ZN40_INTERNAL_60de638a_4_k_cu_4cc740af_142154cuda3std6ranges3__45__cpo9iter_moveE,@object
	.size		_ZN40_INTERNAL_60de638a_4_k_cu_4cc740af_142154cuda3std6ranges3__45__cpo9iter_moveE,(_ZN40_INTERNAL_60de638a_4_k_cu_4cc740af_142154cuda3std3__45__cpo5beginE - _ZN40_INTERNAL_60de638a_4_k_cu_4cc740af_142154cuda3std6ranges3__45__cpo9iter_moveE)
_ZN40_INTERNAL_60de638a_4_k_cu_4cc740af_142154cuda3std6ranges3__45__cpo9iter_moveE:
	.zero		1
	.type		_ZN40_INTERNAL_60de638a_4_k_cu_4cc740af_142154cuda3std3__45__cpo5beginE,@object
	.size		_ZN40_INTERNAL_60de638a_4_k_cu_4cc740af_142154cuda3std3__45__cpo5beginE,(_ZN40_INTERNAL_60de638a_4_k_cu_4cc740af_142154cuda3std3__442_GLOBAL__N__60de638a_4_k_cu_4cc740af_142156ignoreE - _ZN40_INTERNAL_60de638a_4_k_cu_4cc740af_142154cuda3std3__45__cpo5beginE)
_ZN40_INTERNAL_60de638a_4_k_cu_4cc740af_142154cuda3std3__45__cpo5beginE:
	.zero		1
	.type		_ZN40_INTERNAL_60de638a_4_k_cu_4cc740af_142154cuda3std3__442_GLOBAL__N__60de638a_4_k_cu_4cc740af_142156ignoreE,@object
	.size		_ZN40_INTERNAL_60de638a_4_k_cu_4cc740af_142154cuda3std3__442_GLOBAL__N__60de638a_4_k_cu_4cc740af_142156ignoreE,(_ZN40_INTERNAL_60de638a_4_k_cu_4cc740af_142154cute7productE - _ZN40_INTERNAL_60de638a_4_k_cu_4cc740af_142154cuda3std3__442_GLOBAL__N__60de638a_4_k_cu_4cc740af_142156ignoreE)
_ZN40_INTERNAL_60de638a_4_k_cu_4cc740af_142154cuda3std3__442_GLOBAL__N__60de638a_4_k_cu_4cc740af_142156ignoreE:
	.zero		1
	.type		_ZN40_INTERNAL_60de638a_4_k_cu_4cc740af_142154cute7productE,@object
	.size		_ZN40_INTERNAL_60de638a_4_k_cu_4cc740af_142154cute7productE,(_ZN40_INTERNAL_60de638a_4_k_cu_4cc740af_142154cuda3std3__45__cpo3endE - _ZN40_INTERNAL_60de638a_4_k_cu_4cc740af_142154cute7productE)
_ZN40_INTERNAL_60de638a_4_k_cu_4cc740af_142154cute7productE:
	.zero		1
	.type		_ZN40_INTERNAL_60de638a_4_k_cu_4cc740af_142154cuda3std3__45__cpo3endE,@object
	.size		_ZN40_INTERNAL_60de638a_4_k_cu_4cc740af_142154cuda3std3__45__cpo3endE,(_ZN40_INTERNAL_60de638a_4_k_cu_4cc740af_142154cuda3std3__419piecewise_constructE - _ZN40_INTERNAL_60de638a_4_k_cu_4cc740af_142154cuda3std3__45__cpo3endE)
_ZN40_INTERNAL_60de638a_4_k_cu_4cc740af_142154cuda3std3__45__cpo3endE:
	.zero		1
	.type		_ZN40_INTERNAL_60de638a_4_k_cu_4cc740af_142154cuda3std3__419piecewise_constructE,@object
	.size		_ZN40_INTERNAL_60de638a_4_k_cu_4cc740af_142154cuda3std3__419piecewise_constructE,(_ZN40_INTERNAL_60de638a_4_k_cu_4cc740af_142154cuda3std3__45__cpo4cendE - _ZN40_INTERNAL_60de638a_4_k_cu_4cc740af_142154cuda3std3__419piecewise_constructE)
_ZN40_INTERNAL_60de638a_4_k_cu_4cc740af_142154cuda3std3__419piecewise_constructE:
	.zero		1
	.type		_ZN40_INTERNAL_60de638a_4_k_cu_4cc740af_142154cuda3std3__45__cpo4cendE,@object
	.size		_ZN40_INTERNAL_60de638a_4_k_cu_4cc740af_142154cuda3std3__45__cpo4cendE,(_ZN40_INTERNAL_60de638a_4_k_cu_4cc740af_142154cuda3std6ranges3__45__cpo4swapE - _ZN40_INTERNAL_60de638a_4_k_cu_4cc740af_142154cuda3std3__45__cpo4cendE)
_ZN40_INTERNAL_60de638a_4_k_cu_4cc740af_142154cuda3std3__45__cpo4cendE:
	.zero		1
	.type		_ZN40_INTERNAL_60de638a_4_k_cu_4cc740af_142154cuda3std6ranges3__45__cpo4swapE,@object
	.size		_ZN40_INTERNAL_60de638a_4_k_cu_4cc740af_142154cuda3std6ranges3__45__cpo4swapE,(.L_8 - _ZN40_INTERNAL_60de638a_4_k_cu_4cc740af_142154cuda3std6ranges3__45__cpo4swapE)
_ZN40_INTERNAL_60de638a_4_k_cu_4cc740af_142154cuda3std6ranges3__45__cpo4swapE:
	.zero		1
.L_8:


//--------------------- .nv.constant0._ZN7cutlass13device_kernelINS_4gemm6kernel13GemmUniversalIN4cute5tupleIJiiiiEEENS1_10collective13CollectiveMmaINS1_34MainloopSm90TmaGmmaWarpSpecializedILi4ENS5_IJNS4_1CILi2EEENSA_ILi1EEESC_EEENS1_35KernelTmaWarpSpecializedCooperativeEEENS5_IJNSA_ILi384EEENSA_ILi64EEESH_EEENS_6half_tENS5_IJlSC_lEEESJ_SK_NS4_8TiledMMAINS4_8MMA_AtomIJNS4_4SM904GMMA25MMA_64x64x16_F32F16F16_SSILNSO_5MajorE0ELSQ_0ELNSO_7ScaleInE1ELSR_1EEEEEENS4_6LayoutISD_NS5_IJSC_NSA_ILi0EEESV_EEEEENS5_IJNS4_10UnderscoreESY_SY_EEEEENS4_13SM90_TMA_LOADENS4_14ComposedLayoutINS4_7SwizzleILi3ELi4ELi3EEENS4_18smem_ptr_flag_bitsILi16EEENSU_INS5_IJNSA_ILi8EEESH_EEENS5_IJSH_SC_EEEEEEEvNS4_8identityENS4_23SM90_TMA_LOAD_MULTICASTES1B_vS1C_EENS_8epilogue10collective6detail29Sm90TmaWarpSpecializedAdapterINS1G_15DefaultEpilogueISJ_SK_SK_NS1F_6thread17LinearCombinationISJ_Li1EffLNS1K_9ScaleType4KindE0ELNS_15FloatRoundStyleE2ESJ_EENS1_15EpilogueDefaultEEEEEvvEEEEvNT_6ParamsE --------------------------
	.section	.nv.constant0._ZN7cutlass13device_kernelINS_4gemm6kernel13GemmUniversalIN4cute5tupleIJiiiiEEENS1_10collective13CollectiveMmaINS1_34MainloopSm90TmaGmmaWarpSpecializedILi4ENS5_IJNS4_1CILi2EEENSA_ILi1EEESC_EEENS1_35KernelTmaWarpSpecializedCooperativeEEENS5_IJNSA_ILi384EEENSA_ILi64EEESH_EEENS_6half_tENS5_IJlSC_lEEESJ_SK_NS4_8TiledMMAINS4_8MMA_AtomIJNS4_4SM904GMMA25MMA_64x64x16_F32F16F16_SSILNSO_5MajorE0ELSQ_0ELNSO_7ScaleInE1ELSR_1EEEEEENS4_6LayoutISD_NS5_IJSC_NSA_ILi0EEESV_EEEEENS5_IJNS4_10UnderscoreESY_SY_EEEEENS4_13SM90_TMA_LOADENS4_14ComposedLayoutINS4_7SwizzleILi3ELi4ELi3EEENS4_18smem_ptr_flag_bitsILi16EEENSU_INS5_IJNSA_ILi8EEESH_EEENS5_IJSH_SC_EEEEEEEvNS4_8identityENS4_23SM90_TMA_LOAD_MULTICASTES1B_vS1C_EENS_8epilogue10collective6detail29Sm90TmaWarpSpecializedAdapterINS1G_15DefaultEpilogueISJ_SK_SK_NS1F_6thread17LinearCombinationISJ_Li1EffLNS1K_9ScaleType4KindE0ELNS_15FloatRoundStyleE2ESJ_EENS1_15EpilogueDefaultEEEEEvvEEEEvNT_6ParamsE,"a",@progbits
	.sectionflags	@""
	.align	4
.nv.constant0._ZN7cutlass13device_kernelINS_4gemm6kernel13GemmUniversalIN4cute5tupleIJiiiiEEENS1_10collective13CollectiveMmaINS1_34MainloopSm90TmaGmmaWarpSpecializedILi4ENS5_IJNS4_1CILi2EEENSA_ILi1EEESC_EEENS1_35KernelTmaWarpSpecializedCooperativeEEENS5_IJNSA_ILi384EEENSA_ILi64EEESH_EEENS_6half_tENS5_IJlSC_lEEESJ_SK_NS4_8TiledMMAINS4_8MMA_AtomIJNS4_4SM904GMMA25MMA_64x64x16_F32F16F16_SSILNSO_5MajorE0ELSQ_0ELNSO_7ScaleInE1ELSR_1EEEEEENS4_6LayoutISD_NS5_IJSC_NSA_ILi0EEESV_EEEEENS5_IJNS4_10UnderscoreESY_SY_EEEEENS4_13SM90_TMA_LOADENS4_14ComposedLayoutINS4_7SwizzleILi3ELi4ELi3EEENS4_18smem_ptr_flag_bitsILi16EEENSU_INS5_IJNSA_ILi8EEESH_EEENS5_IJSH_SC_EEEEEEEvNS4_8identityENS4_23SM90_TMA_LOAD_MULTICASTES1B_vS1C_EENS_8epilogue10collective6detail29Sm90TmaWarpSpecializedAdapterINS1G_15DefaultEpilogueISJ_SK_SK_NS1F_6thread17LinearCombinationISJ_Li1EffLNS1K_9ScaleType4KindE0ELNS_15FloatRoundStyleE2ESJ_EENS1_15EpilogueDefaultEEEEEvvEEEEvNT_6ParamsE:
	.zero		1664


//--------------------- SYMBOLS --------------------------

	.type		.nv.reservedSmem.offset0,@object
	.size		.nv.reservedSmem.offset0,0x4
	.type		__assertfail,@function
